//
// Generated by NVIDIA NVVM Compiler
//
// Compiler Build ID: CL-36424714
// Cuda compilation tools, release 13.0, V13.0.88
// Based on NVVM 20.0.0
//

.version 9.0
.target sm_100
.address_size 64

	// .globl	_Z8nj_step1PfS_i

.visible .entry _Z8nj_step1PfS_i(
	.param .u64 .ptr .align 1 _Z8nj_step1PfS_i_param_0,
	.param .u64 .ptr .align 1 _Z8nj_step1PfS_i_param_1,
	.param .u32 _Z8nj_step1PfS_i_param_2
)
{
	.reg .pred 	%p<20>;
	.reg .b32 	%r<152>;
	.reg .b32 	%f<162>;
	.reg .b64 	%rd<147>;

	ld.param.u64 	%rd12, [_Z8nj_step1PfS_i_param_0];
	ld.param.u64 	%rd11, [_Z8nj_step1PfS_i_param_1];
	ld.param.u32 	%r87, [_Z8nj_step1PfS_i_param_2];
	cvta.to.global.u64 	%rd1, %rd12;
	mov.u32 	%r88, %ctaid.x;
	mov.u32 	%r89, %ntid.x;
	mov.u32 	%r90, %tid.x;
	mad.lo.s32 	%r91, %r88, %r89, %r90;
	cvt.u64.u32 	%rd2, %r91;
	cvt.s64.s32 	%rd3, %r87;
	setp.ge.u64 	%p1, %rd2, %rd3;
	@%p1 bra 	$L__BB0_28;
	cvt.u32.u64 	%r93, %rd2;
	min.s32 	%r1, %r93, %r87;
	setp.lt.s32 	%p2, %r1, 1;
	mov.f32 	%f161, 0f00000000;
	mov.b32 	%r128, 0;
	@%p2 bra 	$L__BB0_14;
	mul.lo.s64 	%rd4, %rd3, %rd2;
	and.b32  	%r2, %r1, 15;
	setp.lt.u32 	%p3, %r1, 16;
	mov.f32 	%f161, 0f00000000;
	mov.b32 	%r125, 0;
	@%p3 bra 	$L__BB0_5;
	and.b32  	%r125, %r1, 2147483632;
	neg.s32 	%r123, %r125;
	shl.b64 	%rd13, %rd4, 2;
	add.s64 	%rd14, %rd13, %rd1;
	add.s64 	%rd145, %rd14, 32;
	mov.f32 	%f161, 0f00000000;
$L__BB0_4:
	.pragma "nounroll";
	ld.global.f32 	%f31, [%rd145+-32];
	add.f32 	%f32, %f161, %f31;
	ld.global.f32 	%f33, [%rd145+-28];
	add.f32 	%f34, %f32, %f33;
	ld.global.f32 	%f35, [%rd145+-24];
	add.f32 	%f36, %f34, %f35;
	ld.global.f32 	%f37, [%rd145+-20];
	add.f32 	%f38, %f36, %f37;
	ld.global.f32 	%f39, [%rd145+-16];
	add.f32 	%f40, %f38, %f39;
	ld.global.f32 	%f41, [%rd145+-12];
	add.f32 	%f42, %f40, %f41;
	ld.global.f32 	%f43, [%rd145+-8];
	add.f32 	%f44, %f42, %f43;
	ld.global.f32 	%f45, [%rd145+-4];
	add.f32 	%f46, %f44, %f45;
	ld.global.f32 	%f47, [%rd145];
	add.f32 	%f48, %f46, %f47;
	ld.global.f32 	%f49, [%rd145+4];
	add.f32 	%f50, %f48, %f49;
	ld.global.f32 	%f51, [%rd145+8];
	add.f32 	%f52, %f50, %f51;
	ld.global.f32 	%f53, [%rd145+12];
	add.f32 	%f54, %f52, %f53;
	ld.global.f32 	%f55, [%rd145+16];
	add.f32 	%f56, %f54, %f55;
	ld.global.f32 	%f57, [%rd145+20];
	add.f32 	%f58, %f56, %f57;
	ld.global.f32 	%f59, [%rd145+24];
	add.f32 	%f60, %f58, %f59;
	ld.global.f32 	%f61, [%rd145+28];
	add.f32 	%f161, %f60, %f61;
	add.s32 	%r123, %r123, 16;
	add.s64 	%rd145, %rd145, 64;
	setp.ne.s32 	%p4, %r123, 0;
	@%p4 bra 	$L__BB0_4;
$L__BB0_5:
	setp.eq.s32 	%p5, %r2, 0;
	mov.u32 	%r128, %r1;
	@%p5 bra 	$L__BB0_14;
	and.b32  	%r8, %r1, 7;
	setp.lt.u32 	%p6, %r2, 8;
	@%p6 bra 	$L__BB0_8;
	cvt.u64.u32 	%rd15, %r125;
	add.s64 	%rd16, %rd4, %rd15;
	shl.b64 	%rd17, %rd16, 2;
	add.s64 	%rd18, %rd1, %rd17;
	ld.global.f32 	%f63, [%rd18];
	add.f32 	%f64, %f161, %f63;
	ld.global.f32 	%f65, [%rd18+4];
	add.f32 	%f66, %f64, %f65;
	ld.global.f32 	%f67, [%rd18+8];
	add.f32 	%f68, %f66, %f67;
	ld.global.f32 	%f69, [%rd18+12];
	add.f32 	%f70, %f68, %f69;
	ld.global.f32 	%f71, [%rd18+16];
	add.f32 	%f72, %f70, %f71;
	ld.global.f32 	%f73, [%rd18+20];
	add.f32 	%f74, %f72, %f73;
	ld.global.f32 	%f75, [%rd18+24];
	add.f32 	%f76, %f74, %f75;
	ld.global.f32 	%f77, [%rd18+28];
	add.f32 	%f161, %f76, %f77;
	add.s32 	%r125, %r125, 8;
$L__BB0_8:
	setp.eq.s32 	%p7, %r8, 0;
	mov.u32 	%r128, %r1;
	@%p7 bra 	$L__BB0_14;
	and.b32  	%r11, %r1, 3;
	setp.lt.u32 	%p8, %r8, 4;
	@%p8 bra 	$L__BB0_11;
	cvt.u64.u32 	%rd19, %r125;
	add.s64 	%rd20, %rd4, %rd19;
	shl.b64 	%rd21, %rd20, 2;
	add.s64 	%rd22, %rd1, %rd21;
	ld.global.f32 	%f79, [%rd22];
	add.f32 	%f80, %f161, %f79;
	ld.global.f32 	%f81, [%rd22+4];
	add.f32 	%f82, %f80, %f81;
	ld.global.f32 	%f83, [%rd22+8];
	add.f32 	%f84, %f82, %f83;
	ld.global.f32 	%f85, [%rd22+12];
	add.f32 	%f161, %f84, %f85;
	add.s32 	%r125, %r125, 4;
$L__BB0_11:
	setp.eq.s32 	%p9, %r11, 0;
	mov.u32 	%r128, %r1;
	@%p9 bra 	$L__BB0_14;
	cvt.u64.u32 	%rd23, %r125;
	add.s64 	%rd24, %rd4, %rd23;
	shl.b64 	%rd25, %rd24, 2;
	add.s64 	%rd146, %rd1, %rd25;
	neg.s32 	%r127, %r11;
$L__BB0_13:
	.pragma "nounroll";
	ld.global.f32 	%f86, [%rd146];
	add.f32 	%f161, %f161, %f86;
	add.s64 	%rd146, %rd146, 4;
	add.s32 	%r127, %r127, 1;
	setp.ne.s32 	%p10, %r127, 0;
	mov.u32 	%r128, %r1;
	@%p10 bra 	$L__BB0_13;
$L__BB0_14:
	setp.ge.s32 	%p11, %r128, %r87;
	@%p11 bra 	$L__BB0_27;
	sub.s32 	%r18, %r87, %r128;
	sub.s32 	%r95, %r128, %r87;
	setp.gt.u32 	%p12, %r95, -16;
	@%p12 bra 	$L__BB0_18;
	mul.lo.s32 	%r130, %r128, %r87;
	add.s32 	%r145, %r130, %r87;
	shl.b32 	%r20, %r87, 4;
	add.s32 	%r96, %r128, 2;
	mul.lo.s32 	%r144, %r87, %r96;
	add.s32 	%r97, %r128, 3;
	mul.lo.s32 	%r143, %r87, %r97;
	add.s32 	%r98, %r128, 4;
	mul.lo.s32 	%r142, %r87, %r98;
	add.s32 	%r99, %r128, 5;
	mul.lo.s32 	%r141, %r87, %r99;
	add.s32 	%r100, %r128, 6;
	mul.lo.s32 	%r140, %r87, %r100;
	add.s32 	%r101, %r128, 7;
	mul.lo.s32 	%r139, %r87, %r101;
	add.s32 	%r102, %r128, 8;
	mul.lo.s32 	%r138, %r87, %r102;
	add.s32 	%r103, %r128, 9;
	mul.lo.s32 	%r137, %r87, %r103;
	add.s32 	%r104, %r128, 10;
	mul.lo.s32 	%r136, %r87, %r104;
	add.s32 	%r105, %r128, 11;
	mul.lo.s32 	%r135, %r87, %r105;
	add.s32 	%r106, %r128, 12;
	mul.lo.s32 	%r134, %r87, %r106;
	add.s32 	%r107, %r128, 13;
	mul.lo.s32 	%r133, %r87, %r107;
	add.s32 	%r108, %r128, 14;
	mul.lo.s32 	%r132, %r87, %r108;
	add.s32 	%r109, %r128, 15;
	mul.lo.s32 	%r131, %r87, %r109;
	and.b32  	%r110, %r18, -16;
	neg.s32 	%r129, %r110;
$L__BB0_17:
	.pragma "nounroll";
	cvt.s64.s32 	%rd26, %r130;
	add.s64 	%rd27, %rd26, %rd2;
	shl.b64 	%rd28, %rd27, 2;
	add.s64 	%rd29, %rd1, %rd28;
	ld.global.f32 	%f88, [%rd29];
	add.f32 	%f89, %f161, %f88;
	cvt.s64.s32 	%rd30, %r145;
	add.s64 	%rd31, %rd30, %rd2;
	shl.b64 	%rd32, %rd31, 2;
	add.s64 	%rd33, %rd1, %rd32;
	ld.global.f32 	%f90, [%rd33];
	add.f32 	%f91, %f89, %f90;
	cvt.s64.s32 	%rd34, %r144;
	add.s64 	%rd35, %rd34, %rd2;
	shl.b64 	%rd36, %rd35, 2;
	add.s64 	%rd37, %rd1, %rd36;
	ld.global.f32 	%f92, [%rd37];
	add.f32 	%f93, %f91, %f92;
	cvt.s64.s32 	%rd38, %r143;
	add.s64 	%rd39, %rd38, %rd2;
	shl.b64 	%rd40, %rd39, 2;
	add.s64 	%rd41, %rd1, %rd40;
	ld.global.f32 	%f94, [%rd41];
	add.f32 	%f95, %f93, %f94;
	cvt.s64.s32 	%rd42, %r142;
	add.s64 	%rd43, %rd42, %rd2;
	shl.b64 	%rd44, %rd43, 2;
	add.s64 	%rd45, %rd1, %rd44;
	ld.global.f32 	%f96, [%rd45];
	add.f32 	%f97, %f95, %f96;
	cvt.s64.s32 	%rd46, %r141;
	add.s64 	%rd47, %rd46, %rd2;
	shl.b64 	%rd48, %rd47, 2;
	add.s64 	%rd49, %rd1, %rd48;
	ld.global.f32 	%f98, [%rd49];
	add.f32 	%f99, %f97, %f98;
	cvt.s64.s32 	%rd50, %r140;
	add.s64 	%rd51, %rd50, %rd2;
	shl.b64 	%rd52, %rd51, 2;
	add.s64 	%rd53, %rd1, %rd52;
	ld.global.f32 	%f100, [%rd53];
	add.f32 	%f101, %f99, %f100;
	cvt.s64.s32 	%rd54, %r139;
	add.s64 	%rd55, %rd54, %rd2;
	shl.b64 	%rd56, %rd55, 2;
	add.s64 	%rd57, %rd1, %rd56;
	ld.global.f32 	%f102, [%rd57];
	add.f32 	%f103, %f101, %f102;
	cvt.s64.s32 	%rd58, %r138;
	add.s64 	%rd59, %rd58, %rd2;
	shl.b64 	%rd60, %rd59, 2;
	add.s64 	%rd61, %rd1, %rd60;
	ld.global.f32 	%f104, [%rd61];
	add.f32 	%f105, %f103, %f104;
	cvt.s64.s32 	%rd62, %r137;
	add.s64 	%rd63, %rd62, %rd2;
	shl.b64 	%rd64, %rd63, 2;
	add.s64 	%rd65, %rd1, %rd64;
	ld.global.f32 	%f106, [%rd65];
	add.f32 	%f107, %f105, %f106;
	cvt.s64.s32 	%rd66, %r136;
	add.s64 	%rd67, %rd66, %rd2;
	shl.b64 	%rd68, %rd67, 2;
	add.s64 	%rd69, %rd1, %rd68;
	ld.global.f32 	%f108, [%rd69];
	add.f32 	%f109, %f107, %f108;
	cvt.s64.s32 	%rd70, %r135;
	add.s64 	%rd71, %rd70, %rd2;
	shl.b64 	%rd72, %rd71, 2;
	add.s64 	%rd73, %rd1, %rd72;
	ld.global.f32 	%f110, [%rd73];
	add.f32 	%f111, %f109, %f110;
	cvt.s64.s32 	%rd74, %r134;
	add.s64 	%rd75, %rd74, %rd2;
	shl.b64 	%rd76, %rd75, 2;
	add.s64 	%rd77, %rd1, %rd76;
	ld.global.f32 	%f112, [%rd77];
	add.f32 	%f113, %f111, %f112;
	cvt.s64.s32 	%rd78, %r133;
	add.s64 	%rd79, %rd78, %rd2;
	shl.b64 	%rd80, %rd79, 2;
	add.s64 	%rd81, %rd1, %rd80;
	ld.global.f32 	%f114, [%rd81];
	add.f32 	%f115, %f113, %f114;
	cvt.s64.s32 	%rd82, %r132;
	add.s64 	%rd83, %rd82, %rd2;
	shl.b64 	%rd84, %rd83, 2;
	add.s64 	%rd85, %rd1, %rd84;
	ld.global.f32 	%f116, [%rd85];
	add.f32 	%f117, %f115, %f116;
	cvt.s64.s32 	%rd86, %r131;
	add.s64 	%rd87, %rd86, %rd2;
	shl.b64 	%rd88, %rd87, 2;
	add.s64 	%rd89, %rd1, %rd88;
	ld.global.f32 	%f118, [%rd89];
	add.f32 	%f161, %f117, %f118;
	add.s32 	%r128, %r128, 16;
	add.s32 	%r145, %r145, %r20;
	add.s32 	%r144, %r144, %r20;
	add.s32 	%r143, %r143, %r20;
	add.s32 	%r142, %r142, %r20;
	add.s32 	%r141, %r141, %r20;
	add.s32 	%r140, %r140, %r20;
	add.s32 	%r139, %r139, %r20;
	add.s32 	%r138, %r138, %r20;
	add.s32 	%r137, %r137, %r20;
	add.s32 	%r136, %r136, %r20;
	add.s32 	%r135, %r135, %r20;
	add.s32 	%r134, %r134, %r20;
	add.s32 	%r133, %r133, %r20;
	add.s32 	%r132, %r132, %r20;
	add.s32 	%r131, %r131, %r20;
	add.s32 	%r130, %r130, %r20;
	add.s32 	%r129, %r129, 16;
	setp.ne.s32 	%p13, %r129, 0;
	@%p13 bra 	$L__BB0_17;
$L__BB0_18:
	and.b32  	%r74, %r18, 15;
	setp.eq.s32 	%p14, %r74, 0;
	@%p14 bra 	$L__BB0_27;
	and.b32  	%r75, %r18, 7;
	setp.lt.u32 	%p15, %r74, 8;
	@%p15 bra 	$L__BB0_21;
	mul.lo.s32 	%r111, %r128, %r87;
	cvt.s64.s32 	%rd90, %r111;
	add.s64 	%rd91, %rd90, %rd2;
	shl.b64 	%rd92, %rd91, 2;
	add.s64 	%rd93, %rd1, %rd92;
	ld.global.f32 	%f120, [%rd93];
	add.f32 	%f121, %f161, %f120;
	add.s32 	%r112, %r111, %r87;
	cvt.s64.s32 	%rd94, %r112;
	add.s64 	%rd95, %rd94, %rd2;
	shl.b64 	%rd96, %rd95, 2;
	add.s64 	%rd97, %rd1, %rd96;
	ld.global.f32 	%f122, [%rd97];
	add.f32 	%f123, %f121, %f122;
	add.s32 	%r113, %r112, %r87;
	cvt.s64.s32 	%rd98, %r113;
	add.s64 	%rd99, %rd98, %rd2;
	shl.b64 	%rd100, %rd99, 2;
	add.s64 	%rd101, %rd1, %rd100;
	ld.global.f32 	%f124, [%rd101];
	add.f32 	%f125, %f123, %f124;
	add.s32 	%r114, %r113, %r87;
	cvt.s64.s32 	%rd102, %r114;
	add.s64 	%rd103, %rd102, %rd2;
	shl.b64 	%rd104, %rd103, 2;
	add.s64 	%rd105, %rd1, %rd104;
	ld.global.f32 	%f126, [%rd105];
	add.f32 	%f127, %f125, %f126;
	add.s32 	%r115, %r114, %r87;
	cvt.s64.s32 	%rd106, %r115;
	add.s64 	%rd107, %rd106, %rd2;
	shl.b64 	%rd108, %rd107, 2;
	add.s64 	%rd109, %rd1, %rd108;
	ld.global.f32 	%f128, [%rd109];
	add.f32 	%f129, %f127, %f128;
	add.s32 	%r116, %r115, %r87;
	cvt.s64.s32 	%rd110, %r116;
	add.s64 	%rd111, %rd110, %rd2;
	shl.b64 	%rd112, %rd111, 2;
	add.s64 	%rd113, %rd1, %rd112;
	ld.global.f32 	%f130, [%rd113];
	add.f32 	%f131, %f129, %f130;
	add.s32 	%r117, %r116, %r87;
	cvt.s64.s32 	%rd114, %r117;
	add.s64 	%rd115, %rd114, %rd2;
	shl.b64 	%rd116, %rd115, 2;
	add.s64 	%rd117, %rd1, %rd116;
	ld.global.f32 	%f132, [%rd117];
	add.f32 	%f133, %f131, %f132;
	add.s32 	%r118, %r117, %r87;
	cvt.s64.s32 	%rd118, %r118;
	add.s64 	%rd119, %rd118, %rd2;
	shl.b64 	%rd120, %rd119, 2;
	add.s64 	%rd121, %rd1, %rd120;
	ld.global.f32 	%f134, [%rd121];
	add.f32 	%f161, %f133, %f134;
	add.s32 	%r128, %r128, 8;
$L__BB0_21:
	setp.eq.s32 	%p16, %r75, 0;
	@%p16 bra 	$L__BB0_27;
	and.b32  	%r78, %r18, 3;
	setp.lt.u32 	%p17, %r75, 4;
	@%p17 bra 	$L__BB0_24;
	mul.lo.s32 	%r119, %r128, %r87;
	cvt.s64.s32 	%rd122, %r119;
	add.s64 	%rd123, %rd122, %rd2;
	shl.b64 	%rd124, %rd123, 2;
	add.s64 	%rd125, %rd1, %rd124;
	ld.global.f32 	%f136, [%rd125];
	add.f32 	%f137, %f161, %f136;
	add.s32 	%r120, %r119, %r87;
	cvt.s64.s32 	%rd126, %r120;
	add.s64 	%rd127, %rd126, %rd2;
	shl.b64 	%rd128, %rd127, 2;
	add.s64 	%rd129, %rd1, %rd128;
	ld.global.f32 	%f138, [%rd129];
	add.f32 	%f139, %f137, %f138;
	add.s32 	%r121, %r120, %r87;
	cvt.s64.s32 	%rd130, %r121;
	add.s64 	%rd131, %rd130, %rd2;
	shl.b64 	%rd132, %rd131, 2;
	add.s64 	%rd133, %rd1, %rd132;
	ld.global.f32 	%f140, [%rd133];
	add.f32 	%f141, %f139, %f140;
	add.s32 	%r122, %r121, %r87;
	cvt.s64.s32 	%rd134, %r122;
	add.s64 	%rd135, %rd134, %rd2;
	shl.b64 	%rd136, %rd135, 2;
	add.s64 	%rd137, %rd1, %rd136;
	ld.global.f32 	%f142, [%rd137];
	add.f32 	%f161, %f141, %f142;
	add.s32 	%r128, %r128, 4;
$L__BB0_24:
	setp.eq.s32 	%p18, %r78, 0;
	@%p18 bra 	$L__BB0_27;
	mul.lo.s32 	%r151, %r128, %r87;
	neg.s32 	%r150, %r78;
$L__BB0_26:
	.pragma "nounroll";
	cvt.s64.s32 	%rd138, %r151;
	add.s64 	%rd139, %rd138, %rd2;
	shl.b64 	%rd140, %rd139, 2;
	add.s64 	%rd141, %rd1, %rd140;
	ld.global.f32 	%f143, [%rd141];
	add.f32 	%f161, %f161, %f143;
	add.s32 	%r151, %r151, %r87;
	add.s32 	%r150, %r150, 1;
	setp.ne.s32 	%p19, %r150, 0;
	@%p19 bra 	$L__BB0_26;
$L__BB0_27:
	cvta.to.global.u64 	%rd142, %rd11;
	shl.b64 	%rd143, %rd2, 2;
	add.s64 	%rd144, %rd142, %rd143;
	st.global.f32 	[%rd144], %f161;
$L__BB0_28:
	ret;

}
	// .globl	_Z8nj_step2PfS_S_iPi
.visible .entry _Z8nj_step2PfS_S_iPi(
	.param .u64 .ptr .align 1 _Z8nj_step2PfS_S_iPi_param_0,
	.param .u64 .ptr .align 1 _Z8nj_step2PfS_S_iPi_param_1,
	.param .u64 .ptr .align 1 _Z8nj_step2PfS_S_iPi_param_2,
	.param .u32 _Z8nj_step2PfS_S_iPi_param_3,
	.param .u64 .ptr .align 1 _Z8nj_step2PfS_S_iPi_param_4
)
{
	.reg .pred 	%p<9>;
	.reg .b32 	%r<43>;
	.reg .b32 	%f<15>;
	.reg .b64 	%rd<29>;

	ld.param.u64 	%rd5, [_Z8nj_step2PfS_S_iPi_param_0];
	ld.param.u64 	%rd6, [_Z8nj_step2PfS_S_iPi_param_1];
	ld.param.u64 	%rd7, [_Z8nj_step2PfS_S_iPi_param_2];
	ld.param.u32 	%r18, [_Z8nj_step2PfS_S_iPi_param_3];
	ld.param.u64 	%rd8, [_Z8nj_step2PfS_S_iPi_param_4];
	cvta.to.global.u64 	%rd1, %rd5;
	cvta.to.global.u64 	%rd2, %rd7;
	cvta.to.global.u64 	%rd3, %rd6;
	cvta.to.global.u64 	%rd4, %rd8;
	mov.u32 	%r1, %ctaid.x;
	ld.global.u32 	%r38, [%rd4];
	setp.eq.s32 	%p1, %r38, 0;
	mov.b32 	%r40, 0;
	mov.u32 	%r41, %r40;
	@%p1 bra 	$L__BB1_4;
	mov.b32 	%r41, 0;
$L__BB1_2:
	setp.ge.s32 	%p2, %r38, %r1;
	mov.u32 	%r40, %r38;
	@%p2 bra 	$L__BB1_4;
	add.s32 	%r5, %r41, 1;
	mul.wide.u32 	%rd9, %r41, 4;
	add.s64 	%rd10, %rd4, %rd9;
	ld.global.u32 	%r38, [%rd10+4];
	setp.ne.s32 	%p3, %r38, 0;
	mov.b32 	%r40, 0;
	mov.u32 	%r41, %r5;
	@%p3 bra 	$L__BB1_2;
$L__BB1_4:
	max.u32 	%r23, %r41, 1;
	add.s32 	%r9, %r23, -1;
	setp.eq.s32 	%p4, %r41, 0;
	mov.b32 	%r42, 0;
	@%p4 bra 	$L__BB1_6;
	mul.wide.s32 	%rd11, %r41, 4;
	add.s64 	%rd12, %rd4, %rd11;
	ld.global.u32 	%r24, [%rd12+-4];
	not.b32 	%r25, %r24;
	add.s32 	%r42, %r1, %r25;
$L__BB1_6:
	mov.u32 	%r12, %tid.x;
	mov.u32 	%r13, %tid.y;
	setp.ne.s32 	%p5, %r40, %r42;
	@%p5 bra 	$L__BB1_11;
	mov.u32 	%r31, %ntid.x;
	mad.lo.s32 	%r14, %r9, %r31, %r12;
	mov.u32 	%r32, %ntid.y;
	mad.lo.s32 	%r15, %r40, %r32, %r13;
	max.s32 	%r33, %r14, %r15;
	setp.ge.s32 	%p7, %r33, %r18;
	@%p7 bra 	$L__BB1_13;
	setp.ge.u32 	%p8, %r13, %r12;
	@%p8 bra 	$L__BB1_10;
	mad.lo.s32 	%r36, %r14, %r18, %r15;
	mul.wide.s32 	%rd22, %r36, 4;
	add.s64 	%rd23, %rd3, %rd22;
	ld.global.f32 	%f8, [%rd23];
	mul.wide.s32 	%rd24, %r14, 4;
	add.s64 	%rd25, %rd2, %rd24;
	ld.global.f32 	%f9, [%rd25];
	mul.wide.s32 	%rd26, %r15, 4;
	add.s64 	%rd27, %rd2, %rd26;
	ld.global.f32 	%f10, [%rd27];
	add.f32 	%f11, %f9, %f10;
	add.s32 	%r37, %r18, -2;
	cvt.rn.f32.s32 	%f12, %r37;
	div.rn.f32 	%f13, %f11, %f12;
	sub.f32 	%f14, %f8, %f13;
	add.s64 	%rd28, %rd1, %rd22;
	st.global.f32 	[%rd28], %f14;
	bra.uni 	$L__BB1_13;
$L__BB1_10:
	mad.lo.s32 	%r34, %r14, %r18, %r15;
	mul.wide.s32 	%rd20, %r34, 4;
	add.s64 	%rd21, %rd1, %rd20;
	mov.b32 	%r35, 1078530011;
	st.global.u32 	[%rd21], %r35;
	bra.uni 	$L__BB1_13;
$L__BB1_11:
	mov.u32 	%r26, %ntid.x;
	mad.lo.s32 	%r16, %r9, %r26, %r12;
	mov.u32 	%r27, %ntid.y;
	mad.lo.s32 	%r17, %r42, %r27, %r13;
	max.s32 	%r28, %r16, %r17;
	setp.ge.s32 	%p6, %r28, %r18;
	@%p6 bra 	$L__BB1_13;
	mad.lo.s32 	%r29, %r16, %r18, %r17;
	mul.wide.s32 	%rd13, %r29, 4;
	add.s64 	%rd14, %rd3, %rd13;
	ld.global.f32 	%f1, [%rd14];
	mul.wide.s32 	%rd15, %r16, 4;
	add.s64 	%rd16, %rd2, %rd15;
	ld.global.f32 	%f2, [%rd16];
	mul.wide.s32 	%rd17, %r17, 4;
	add.s64 	%rd18, %rd2, %rd17;
	ld.global.f32 	%f3, [%rd18];
	add.f32 	%f4, %f2, %f3;
	add.s32 	%r30, %r18, -2;
	cvt.rn.f32.s32 	%f5, %r30;
	div.rn.f32 	%f6, %f4, %f5;
	sub.f32 	%f7, %f1, %f6;
	add.s64 	%rd19, %rd1, %rd13;
	st.global.f32 	[%rd19], %f7;
$L__BB1_13:
	ret;

}


// ===== COMPILED SASS (sm_100) =====

	.target	sm_100

	.elftype	@"ET_EXEC"


//--------------------- .note.nv.tkinfo           --------------------------
	.section	.note.nv.tkinfo,"",@"SHT_NOTE"
	.sectionflags	@"SHF_NOTE_NV_TKINFO"
	.tkinfo
        /*0018*/ 	.word	0x00000002
        /*0030*/ 	.string	""
        /*0030*/ 	.string	"ptxas"
        /*0030*/ 	.string	"Cuda compilation tools, release 13.0, V13.0.88"
        /*0030*/ 	.string	"Build cuda_13.0.r13.0/compiler.36424714_0"
        /*0030*/ 	.string	"-arch sm_100 -m 64 "



//--------------------- .note.nv.cuinfo           --------------------------
	.section	.note.nv.cuinfo,"",@"SHT_NOTE"
	.sectionflags	@"SHF_NOTE_NV_CUINFO"
        /*0018*/ 	.short	0x0002
        /*001a*/ 	.short	0x0064
        /*001c*/ 	.short	0x0082
	.zero		2


//--------------------- .nv.info                  --------------------------
	.section	.nv.info,"",@"SHT_CUDA_INFO"
	.align	4


	//----- nvinfo : EIATTR_REGCOUNT
	.align		4
        /*0000*/ 	.byte	0x04, 0x2f
        /*0002*/ 	.short	(.L_1 - .L_0)
	.align		4
.L_0:
        /*0004*/ 	.word	index@(_Z8nj_step1PfS_i)
        /*0008*/ 	.word	0x00000020


	//----- nvinfo : EIATTR_FRAME_SIZE
	.align		4
.L_1:
        /*000c*/ 	.byte	0x04, 0x11
        /*000e*/ 	.short	(.L_3 - .L_2)
	.align		4
.L_2:
        /*0010*/ 	.word	index@(_Z8nj_step1PfS_i)
        /*0014*/ 	.word	0x00000000


	//----- nvinfo : EIATTR_REGCOUNT
	.align		4
.L_3:
        /*0018*/ 	.byte	0x04, 0x2f
        /*001a*/ 	.short	(.L_5 - .L_4)
	.align		4
.L_4:
        /*001c*/ 	.word	index@(_Z8nj_step2PfS_S_iPi)
        /*0020*/ 	.word	0x00000011


	//----- nvinfo : EIATTR_FRAME_SIZE
	.align		4
.L_5:
        /*0024*/ 	.byte	0x04, 0x11
        /*0026*/ 	.short	(.L_7 - .L_6)
	.align		4
.L_6:
        /*0028*/ 	.word	index@($__internal_0_$__cuda_sm3x_div_rn_noftz_f32_slowpath)
        /*002c*/ 	.word	0x00000000


	//----- nvinfo : EIATTR_FRAME_SIZE
	.align		4
.L_7:
        /*0030*/ 	.byte	0x04, 0x11
        /*0032*/ 	.short	(.L_9 - .L_8)
	.align		4
.L_8:
        /*0034*/ 	.word	index@(_Z8nj_step2PfS_S_iPi)
        /*0038*/ 	.word	0x00000000


	//----- nvinfo : EIATTR_MIN_STACK_SIZE
	.align		4
.L_9:
        /*003c*/ 	.byte	0x04, 0x12
        /*003e*/ 	.short	(.L_11 - .L_10)
	.align		4
.L_10:
        /*0040*/ 	.word	index@(_Z8nj_step2PfS_S_iPi)
        /*0044*/ 	.word	0x00000000


	//----- nvinfo : EIATTR_MIN_STACK_SIZE
	.align		4
.L_11:
        /*0048*/ 	.byte	0x04, 0x12
        /*004a*/ 	.short	(.L_13 - .L_12)
	.align		4
.L_12:
        /*004c*/ 	.word	index@(_Z8nj_step1PfS_i)
        /*0050*/ 	.word	0x00000000
.L_13:


//--------------------- .nv.compat                --------------------------
	.section	.nv.compat,"",@"SHT_CUDA_COMPAT_INFO"
	.align	4
        /*0000*/ 	.byte	0x02, 0x09, 0x00, 0x00, 0x02, 0x02, 0x01, 0x00, 0x02, 0x05, 0x05, 0x00, 0x03, 0x07, 0x01, 0x01
        /*0010*/ 	.byte	0x02, 0x03, 0x00, 0x00, 0x02, 0x06, 0x01, 0x00, 0x04, 0x0b, 0x08, 0x00, 0x01, 0x00, 0x00, 0x00
        /*0020*/ 	.byte	0x00, 0x00, 0x00, 0x00


//--------------------- .nv.info._Z8nj_step2PfS_S_iPi --------------------------
	.section	.nv.info._Z8nj_step2PfS_S_iPi,"",@"SHT_CUDA_INFO"
	.sectionflags	@""
	.align	4


	//----- nvinfo : EIATTR_CUDA_API_VERSION
	.align		4
        /*0000*/ 	.byte	0x04, 0x37
        /*0002*/ 	.short	(.L_15 - .L_14)
.L_14:
        /*0004*/ 	.word	0x00000082


	//----- nvinfo : EIATTR_KPARAM_INFO
	.align		4
.L_15:
        /*0008*/ 	.byte	0x04, 0x17
        /*000a*/ 	.short	(.L_17 - .L_16)
.L_16:
        /*000c*/ 	.word	0x00000000
        /*0010*/ 	.short	0x0004
        /*0012*/ 	.short	0x0020
        /*0014*/ 	.byte	0x00, 0xf5, 0x21, 0x00


	//----- nvinfo : EIATTR_KPARAM_INFO
	.align		4
.L_17:
        /*0018*/ 	.byte	0x04, 0x17
        /*001a*/ 	.short	(.L_19 - .L_18)
.L_18:
        /*001c*/ 	.word	0x00000000
        /*0020*/ 	.short	0x0003
        /*0022*/ 	.short	0x0018
        /*0024*/ 	.byte	0x00, 0xf0, 0x11, 0x00


	//----- nvinfo : EIATTR_KPARAM_INFO
	.align		4
.L_19:
        /*0028*/ 	.byte	0x04, 0x17
        /*002a*/ 	.short	(.L_21 - .L_20)
.L_20:
        /*002c*/ 	.word	0x00000000
        /*0030*/ 	.short	0x0002
        /*0032*/ 	.short	0x0010
        /*0034*/ 	.byte	0x00, 0xf5, 0x21, 0x00


	//----- nvinfo : EIATTR_KPARAM_INFO
	.align		4
.L_21:
        /*0038*/ 	.byte	0x04, 0x17
        /*003a*/ 	.short	(.L_23 - .L_22)
.L_22:
        /*003c*/ 	.word	0x00000000
        /*0040*/ 	.short	0x0001
        /*0042*/ 	.short	0x0008
        /*0044*/ 	.byte	0x00, 0xf5, 0x21, 0x00


	//----- nvinfo : EIATTR_KPARAM_INFO
	.align		4
.L_23:
        /*0048*/ 	.byte	0x04, 0x17
        /*004a*/ 	.short	(.L_25 - .L_24)
.L_24:
        /*004c*/ 	.word	0x00000000
        /*0050*/ 	.short	0x0000
        /*0052*/ 	.short	0x0000
        /*0054*/ 	.byte	0x00, 0xf5, 0x21, 0x00


	//----- nvinfo : EIATTR_SPARSE_MMA_MASK
	.align		4
.L_25:
        /*0058*/ 	.byte	0x03, 0x50
        /*005a*/ 	.short	0x0000


	//----- nvinfo : EIATTR_MAXREG_COUNT
	.align		4
        /*005c*/ 	.byte	0x03, 0x1b
        /*005e*/ 	.short	0x00ff


	//----- nvinfo : EIATTR_MERCURY_ISA_VERSION
	.align		4
        /*0060*/ 	.byte	0x03, 0x5f
        /*0062*/ 	.short	0x0101


	//----- nvinfo : EIATTR_VRC_CTA_INIT_COUNT
	.align		4
        /*0064*/ 	.byte	0x02, 0x4a
	.zero		1
	.zero		1


	//----- nvinfo : EIATTR_EXIT_INSTR_OFFSETS
	.align		4
        /*0068*/ 	.byte	0x04, 0x1c
        /*006a*/ 	.short	(.L_27 - .L_26)


	//   ....[0]....
.L_26:
        /*006c*/ 	.word	0x00000280


	//   ....[1]....
        /*0070*/ 	.word	0x00000480


	//   ....[2]....
        /*0074*/ 	.word	0x000004e0


	//   ....[3]....
        /*0078*/ 	.word	0x00000560


	//   ....[4]....
        /*007c*/ 	.word	0x00000760


	//----- nvinfo : EIATTR_CRS_STACK_SIZE
	.align		4
.L_27:
        /*0080*/ 	.byte	0x04, 0x1e
        /*0082*/ 	.short	(.L_29 - .L_28)
.L_28:
        /*0084*/ 	.word	0x00000000


	//----- nvinfo : EIATTR_CBANK_PARAM_SIZE
	.align		4
.L_29:
        /*0088*/ 	.byte	0x03, 0x19
        /*008a*/ 	.short	0x0028


	//----- nvinfo : EIATTR_PARAM_CBANK
	.align		4
        /*008c*/ 	.byte	0x04, 0x0a
        /*008e*/ 	.short	(.L_31 - .L_30)
	.align		4
.L_30:
        /*0090*/ 	.word	index@(.nv.constant0._Z8nj_step2PfS_S_iPi)
        /*0094*/ 	.short	0x0380
        /*0096*/ 	.short	0x0028


	//----- nvinfo : EIATTR_SW_WAR
	.align		4
.L_31:
        /*0098*/ 	.byte	0x04, 0x36
        /*009a*/ 	.short	(.L_33 - .L_32)
.L_32:
        /*009c*/ 	.word	0x00000008
.L_33:


//--------------------- .nv.info._Z8nj_step1PfS_i --------------------------
	.section	.nv.info._Z8nj_step1PfS_i,"",@"SHT_CUDA_INFO"
	.sectionflags	@""
	.align	4


	//----- nvinfo : EIATTR_CUDA_API_VERSION
	.align		4
        /*0000*/ 	.byte	0x04, 0x37
        /*0002*/ 	.short	(.L_35 - .L_34)
.L_34:
        /*0004*/ 	.word	0x00000082


	//----- nvinfo : EIATTR_KPARAM_INFO
	.align		4
.L_35:
        /*0008*/ 	.byte	0x04, 0x17
        /*000a*/ 	.short	(.L_37 - .L_36)
.L_36:
        /*000c*/ 	.word	0x00000000
        /*0010*/ 	.short	0x0002
        /*0012*/ 	.short	0x0010
        /*0014*/ 	.byte	0x00, 0xf0, 0x11, 0x00


	//----- nvinfo : EIATTR_KPARAM_INFO
	.align		4
.L_37:
        /*0018*/ 	.byte	0x04, 0x17
        /*001a*/ 	.short	(.L_39 - .L_38)
.L_38:
        /*001c*/ 	.word	0x00000000
        /*0020*/ 	.short	0x0001
        /*0022*/ 	.short	0x0008
        /*0024*/ 	.byte	0x00, 0xf5, 0x21, 0x00


	//----- nvinfo : EIATTR_KPARAM_INFO
	.align		4
.L_39:
        /*0028*/ 	.byte	0x04, 0x17
        /*002a*/ 	.short	(.L_41 - .L_40)
.L_40:
        /*002c*/ 	.word	0x00000000
        /*0030*/ 	.short	0x0000
        /*0032*/ 	.short	0x0000
        /*0034*/ 	.byte	0x00, 0xf5, 0x21, 0x00


	//----- nvinfo : EIATTR_SPARSE_MMA_MASK
	.align		4
.L_41:
        /*0038*/ 	.byte	0x03, 0x50
        /*003a*/ 	.short	0x0000


	//----- nvinfo : EIATTR_MAXREG_COUNT
	.align		4
        /*003c*/ 	.byte	0x03, 0x1b
        /*003e*/ 	.short	0x00ff


	//----- nvinfo : EIATTR_MERCURY_ISA_VERSION
	.align		4
        /*0040*/ 	.byte	0x03, 0x5f
        /*0042*/ 	.short	0x0101


	//----- nvinfo : EIATTR_VRC_CTA_INIT_COUNT
	.align		4
        /*0044*/ 	.byte	0x02, 0x4a
	.zero		1
	.zero		1


	//----- nvinfo : EIATTR_EXIT_INSTR_OFFSETS
	.align		4
        /*0048*/ 	.byte	0x04, 0x1c
        /*004a*/ 	.short	(.L_43 - .L_42)


	//   ....[0]....
.L_42:
        /*004c*/ 	.word	0x00000090


	//   ....[1]....
        /*0050*/ 	.word	0x00001a60


	//----- nvinfo : EIATTR_CRS_STACK_SIZE
	.align		4
.L_43:
        /*0054*/ 	.byte	0x04, 0x1e
        /*0056*/ 	.short	(.L_45 - .L_44)
.L_44:
        /*0058*/ 	.word	0x00000000


	//----- nvinfo : EIATTR_CBANK_PARAM_SIZE
	.align		4
.L_45:
        /*005c*/ 	.byte	0x03, 0x19
        /*005e*/ 	.short	0x0014


	//----- nvinfo : EIATTR_PARAM_CBANK
	.align		4
        /*0060*/ 	.byte	0x04, 0x0a
        /*0062*/ 	.short	(.L_47 - .L_46)
	.align		4
.L_46:
        /*0064*/ 	.word	index@(.nv.constant0._Z8nj_step1PfS_i)
        /*0068*/ 	.short	0x0380
        /*006a*/ 	.short	0x0014


	//----- nvinfo : EIATTR_SW_WAR
	.align		4
.L_47:
        /*006c*/ 	.byte	0x04, 0x36
        /*006e*/ 	.short	(.L_49 - .L_48)
.L_48:
        /*0070*/ 	.word	0x00000008
.L_49:


//--------------------- .nv.callgraph             --------------------------
	.section	.nv.callgraph,"",@"SHT_CUDA_CALLGRAPH"
	.align	4
	.sectionentsize	8
	.align		4
        /*0000*/ 	.word	0x00000000
	.align		4
        /*0004*/ 	.word	0xffffffff
	.align		4
        /*0008*/ 	.word	0x00000000
	.align		4
        /*000c*/ 	.word	0xfffffffe
	.align		4
        /*0010*/ 	.word	0x00000000
	.align		4
        /*0014*/ 	.word	0xfffffffd
	.align		4
        /*0018*/ 	.word	0x00000000
	.align		4
        /*001c*/ 	.word	0xfffffffc


//--------------------- .text._Z8nj_step2PfS_S_iPi --------------------------
	.section	.text._Z8nj_step2PfS_S_iPi,"ax",@progbits
	.align	128
        .global         _Z8nj_step2PfS_S_iPi
        .type           _Z8nj_step2PfS_S_iPi,@function
        .size           _Z8nj_step2PfS_S_iPi,(.L_x_40 - _Z8nj_step2PfS_S_iPi)
        .other          _Z8nj_step2PfS_S_iPi,@"STO_CUDA_ENTRY STV_DEFAULT"
_Z8nj_step2PfS_S_iPi:
.text._Z8nj_step2PfS_S_iPi:
[----:B------:R-:W-:Y:S08]  /*0000*/  LDC R1, c[0x0][0x37c] ;  /* 0x0000df00ff017b82 */ /* 0x000ff00000000800 */
[----:B------:R-:W0:Y:S01]  /*0010*/  LDC.64 R2, c[0x0][0x3a0] ;  /* 0x0000e800ff027b82 */ /* 0x000e220000000a00 */
[----:B------:R-:W0:Y:S02]  /*0020*/  LDCU.64 UR6, c[0x0][0x358] ;  /* 0x00006b00ff0677ac */ /* 0x000e240008000a00 */
[----:B0-----:R-:W2:Y:S05]  /*0030*/  LDG.E R2, desc[UR6][R2.64] ;  /* 0x0000000602027981 */ /* 0x001eaa000c1e1900 */
[----:B------:R-:W0:Y:S01]  /*0040*/  S2UR UR4, SR_CTAID.X ;  /* 0x00000000000479c3 */ /* 0x000e220000002500 */
[----:B------:R-:W-:-:S02]  /*0050*/  IMAD.MOV.U32 R0, RZ, RZ, RZ ;  /* 0x000000ffff007224 */ /* 0x000fc400078e00ff */
[----:B------:R-:W-:Y:S01]  /*0060*/  IMAD.MOV.U32 R7, RZ, RZ, RZ ;  /* 0x000000ffff077224 */ /* 0x000fe200078e00ff */
[----:B--2---:R-:W-:-:S13]  /*0070*/  ISETP.NE.AND P0, PT, R2, RZ, PT ;  /* 0x000000ff0200720c */ /* 0x004fda0003f05270 */
[----:B0-----:R-:W-:Y:S05]  /*0080*/  @!P0 BRA `(.L_x_0) ;  /* 0x00000000002c8947 */ /* 0x001fea0003800000 */
[----:B------:R-:W0:Y:S01]  /*0090*/  LDC.64 R4, c[0x0][0x3a0] ;  /* 0x0000e800ff047b82 */ /* 0x000e220000000a00 */
[----:B------:R-:W-:-:S07]  /*00a0*/  IMAD.MOV.U32 R7, RZ, RZ, RZ ;  /* 0x000000ffff077224 */ /* 0x000fce00078e00ff */
.L_x_1:
[----:B------:R-:W-:Y:S02]  /*00b0*/  ISETP.GE.AND P0, PT, R2, UR4, PT ;  /* 0x0000000402007c0c */ /* 0x000fe4000bf06270 */
[----:B------:R-:W-:-:S11]  /*00c0*/  MOV R0, R2 ;  /* 0x0000000200007202 */ /* 0x000fd60000000f00 */
[----:B------:R-:W-:Y:S05]  /*00d0*/  @P0 BRA `(.L_x_0) ;  /* 0x0000000000180947 */ /* 0x000fea0003800000 */
[----:B0-----:R-:W-:-:S06]  /*00e0*/  IMAD.WIDE.U32 R2, R7, 0x4, R4 ;  /* 0x0000000407027825 */ /* 0x001fcc00078e0004 */
[----:B------:R-:W2:Y:S01]  /*00f0*/  LDG.E R2, desc[UR6][R2.64+0x4] ;  /* 0x0000040602027981 */ /* 0x000ea2000c1e1900 */
[----:B------:R-:W-:Y:S01]  /*0100*/  VIADD R7, R7, 0x1 ;  /* 0x0000000107077836 */ /* 0x000fe20000000000 */
[----:B--2---:R-:W-:-:S13]  /*0110*/  ISETP.NE.AND P0, PT, R2, RZ, PT ;  /* 0x000000ff0200720c */ /* 0x004fda0003f05270 */
[----:B------:R-:W-:Y:S05]  /*0120*/  @P0 BRA `(.L_x_1) ;  /* 0xfffffffc00e00947 */ /* 0x000fea000383ffff */
[----:B------:R-:W-:-:S07]  /*0130*/  IMAD.MOV.U32 R0, RZ, RZ, RZ ;  /* 0x000000ffff007224 */ /* 0x000fce00078e00ff */
.L_x_0:
[----:B------:R-:W-:-:S13]  /*0140*/  ISETP.NE.AND P0, PT, R7, RZ, PT ;  /* 0x000000ff0700720c */ /* 0x000fda0003f05270 */
[----:B------:R-:W1:Y:S02]  /*0150*/  @P0 LDC.64 R2, c[0x0][0x3a0] ;  /* 0x0000e800ff020b82 */ /* 0x000e640000000a00 */
[----:B-1----:R-:W-:-:S06]  /*0160*/  @P0 IMAD.WIDE R2, R7, 0x4, R2 ;  /* 0x0000000407020825 */ /* 0x002fcc00078e0202 */
[----:B------:R-:W2:Y:S01]  /*0170*/  @P0 LDG.E R2, desc[UR6][R2.64+-0x4] ;  /* 0xfffffc0602020981 */ /* 0x000ea2000c1e1900 */
[----:B0-----:R-:W-:Y:S01]  /*0180*/  IMAD.MOV.U32 R5, RZ, RZ, RZ ;  /* 0x000000ffff057224 */ /* 0x001fe200078e00ff */
[----:B------:R-:W-:Y:S01]  /*0190*/  VIMNMX.U32 R7, PT, PT, R7, 0x1, !PT ;  /* 0x0000000107077848 */ /* 0x000fe20007fe0000 */
[----:B------:R-:W0:Y:S04]  /*01a0*/  S2R R6, SR_TID.X ;  /* 0x0000000000067919 */ /* 0x000e280000002100 */
[----:B------:R-:W-:Y:S01]  /*01b0*/  VIADD R7, R7, 0xffffffff ;  /* 0xffffffff07077836 */ /* 0x000fe20000000000 */
[----:B------:R-:W1:Y:S01]  /*01c0*/  S2R R9, SR_TID.Y ;  /* 0x0000000000097919 */ /* 0x000e620000002200 */
[----:B--2---:R-:W-:-:S04]  /*01d0*/  @P0 LOP3.LUT R4, RZ, R2, RZ, 0x33, !PT ;  /* 0x00000002ff040212 */ /* 0x004fc800078e33ff */
[----:B------:R-:W-:-:S04]  /*01e0*/  @P0 IADD3 R5, PT, PT, R4, UR4, RZ ;  /* 0x0000000404050c10 */ /* 0x000fc8000fffe0ff */
[----:B------:R-:W-:-:S13]  /*01f0*/  ISETP.NE.AND P0, PT, R0, R5, PT ;  /* 0x000000050000720c */ /* 0x000fda0003f05270 */
[----:B01----:R-:W-:Y:S05]  /*0200*/  @P0 BRA `(.L_x_2) ;  /* 0x0000000000b80947 */ /* 0x003fea0003800000 */
[----:B------:R-:W0:Y:S01]  /*0210*/  LDCU UR4, c[0x0][0x360] ;  /* 0x00006c00ff0477ac */ /* 0x000e220008000800 */
[----:B------:R-:W1:Y:S01]  /*0220*/  LDCU UR5, c[0x0][0x364] ;  /* 0x00006c80ff0577ac */ /* 0x000e620008000800 */
[----:B------:R-:W2:Y:S01]  /*0230*/  LDCU UR8, c[0x0][0x398] ;  /* 0x00007300ff0877ac */ /* 0x000ea20008000800 */
[----:B0-----:R-:W-:Y:S02]  /*0240*/  IMAD R11, R7, UR4, R6 ;  /* 0x00000004070b7c24 */ /* 0x001fe4000f8e0206 */
[----:B-1----:R-:W-:-:S05]  /*0250*/  IMAD R10, R0, UR5, R9 ;  /* 0x00000005000a7c24 */ /* 0x002fca000f8e0209 */
[----:B------:R-:W-:-:S04]  /*0260*/  VIMNMX R0, PT, PT, R11, R10, !PT ;  /* 0x0000000a0b007248 */ /* 0x000fc80007fe0100 */
[----:B--2---:R-:W-:-:S13]  /*0270*/  ISETP.GE.AND P0, PT, R0, UR8, PT ;  /* 0x0000000800007c0c */ /* 0x004fda000bf06270 */
[----:B------:R-:W-:Y:S05]  /*0280*/  @P0 EXIT ;  /* 0x000000000000094d */ /* 0x000fea0003800000 */
[----:B------:R-:W-:-:S13]  /*0290*/  ISETP.GE.U32.AND P0, PT, R9, R6, PT ;  /* 0x000000060900720c */ /* 0x000fda0003f06070 */
[----:B------:R-:W-:Y:S05]  /*02a0*/  @P0 BRA `(.L_x_3) ;  /* 0x0000000000780947 */ /* 0x000fea0003800000 */
[----:B------:R-:W0:Y:S08]  /*02b0*/  LDC.64 R8, c[0x0][0x390] ;  /* 0x0000e400ff087b82 */ /* 0x000e300000000a00 */
[----:B------:R-:W1:Y:S01]  /*02c0*/  LDC.64 R4, c[0x0][0x388] ;  /* 0x0000e200ff047b82 */ /* 0x000e620000000a00 */
[----:B0-----:R-:W-:-:S04]  /*02d0*/  IMAD.WIDE R6, R11, 0x4, R8 ;  /* 0x000000040b067825 */ /* 0x001fc800078e0208 */
[----:B------:R-:W-:Y:S01]  /*02e0*/  IMAD.WIDE R8, R10, 0x4, R8 ;  /* 0x000000040a087825 */ /* 0x000fe200078e0208 */
[----:B------:R-:W2:Y:S05]  /*02f0*/  LDG.E R0, desc[UR6][R6.64] ;  /* 0x0000000606007981 */ /* 0x000eaa000c1e1900 */
[----:B------:R-:W2:Y:S01]  /*0300*/  LDG.E R9, desc[UR6][R8.64] ;  /* 0x0000000608097981 */ /* 0x000ea2000c1e1900 */
[----:B------:R-:W-:-:S04]  /*0310*/  IMAD R2, R11, UR8, R10 ;  /* 0x000000080b027c24 */ /* 0x000fc8000f8e020a */
[----:B-1----:R-:W-:-:S06]  /*0320*/  IMAD.WIDE R4, R2, 0x4, R4 ;  /* 0x0000000402047825 */ /* 0x002fcc00078e0204 */
[----:B------:R0:W5:Y:S01]  /*0330*/  LDG.E R4, desc[UR6][R4.64] ;  /* 0x0000000604047981 */ /* 0x000162000c1e1900 */
[----:B------:R-:W-:Y:S01]  /*0340*/  UIADD3 UR4, UPT, UPT, UR8, -0x2, URZ ;  /* 0xfffffffe08047890 */ /* 0x000fe2000fffe0ff */
[----:B------:R-:W-:Y:S05]  /*0350*/  BSSY.RECONVERGENT B0, `(.L_x_4) ;  /* 0x000000e000007945 */ /* 0x000fea0003800200 */
[----:B------:R-:W-:-:S04]  /*0360*/  I2FP.F32.S32 R3, UR4 ;  /* 0x0000000400037c45 */ /* 0x000fc80008201400 */
[----:B------:R-:W1:Y:S02]  /*0370*/  MUFU.RCP R10, R3 ;  /* 0x00000003000a7308 */ /* 0x000e640000001000 */
[----:B-1----:R-:W-:-:S04]  /*0380*/  FFMA R11, -R3, R10, 1 ;  /* 0x3f800000030b7423 */ /* 0x002fc8000000010a */
[----:B------:R-:W-:Y:S01]  /*0390*/  FFMA R11, R10, R11, R10 ;  /* 0x0000000b0a0b7223 */ /* 0x000fe2000000000a */
[----:B--2---:R-:W-:-:S04]  /*03a0*/  FADD R0, R0, R9 ;  /* 0x0000000900007221 */ /* 0x004fc80000000000 */
[----:B------:R-:W1:Y:S01]  /*03b0*/  FCHK P0, R0, R3 ;  /* 0x0000000300007302 */ /* 0x000e620000000000 */
[----:B------:R-:W-:-:S04]  /*03c0*/  FFMA R6, R0, R11, RZ ;  /* 0x0000000b00067223 */ /* 0x000fc800000000ff */
[----:B------:R-:W-:-:S04]  /*03d0*/  FFMA R7, -R3, R6, R0 ;  /* 0x0000000603077223 */ /* 0x000fc80000000100 */
[----:B------:R-:W-:Y:S01]  /*03e0*/  FFMA R11, R11, R7, R6 ;  /* 0x000000070b0b7223 */ /* 0x000fe20000000006 */
[----:B01----:R-:W-:Y:S06]  /*03f0*/  @!P0 BRA `(.L_x_5) ;  /* 0x00000000000c8947 */ /* 0x003fec0003800000 */
[----:B------:R-:W-:-:S07]  /*0400*/  MOV R6, 0x420 ;  /* 0x0000042000067802 */ /* 0x000fce0000000f00 */
[----:B-----5:R-:W-:Y:S05]  /*0410*/  CALL.REL.NOINC `($__internal_0_$__cuda_sm3x_div_rn_noftz_f32_slowpath) ;  /* 0x0000000000d47944 */ /* 0x020fea0003c00000 */
[----:B------:R-:W-:-:S07]  /*0420*/  IMAD.MOV.U32 R11, RZ, RZ, R0 ;  /* 0x000000ffff0b7224 */ /* 0x000fce00078e0000 */
.L_x_5:
[----:B------:R-:W-:Y:S05]  /*0430*/  BSYNC.RECONVERGENT B0 ;  /* 0x0000000000007941 */ /* 0x000fea0003800200 */
.L_x_4:
[----:B------:R-:W0:Y:S01]  /*0440*/  LDC.64 R6, c[0x0][0x380] ;  /* 0x0000e000ff067b82 */ /* 0x000e220000000a00 */
[----:B-----5:R-:W-:Y:S01]  /*0450*/  FADD R11, R4, -R11 ;  /* 0x8000000b040b7221 */ /* 0x020fe20000000000 */
[----:B0-----:R-:W-:-:S05]  /*0460*/  IMAD.WIDE R2, R2, 0x4, R6 ;  /* 0x0000000402027825 */ /* 0x001fca00078e0206 */
[----:B------:R-:W-:Y:S01]  /*0470*/  STG.E desc[UR6][R2.64], R11 ;  /* 0x0000000b02007986 */ /* 0x000fe2000c101906 */
[----:B------:R-:W-:Y:S05]  /*0480*/  EXIT ;  /* 0x000000000000794d */ /* 0x000fea0003800000 */
.L_x_3:
[----:B------:R-:W0:Y:S01]  /*0490*/  LDC.64 R2, c[0x0][0x380] ;  /* 0x0000e000ff027b82 */ /* 0x000e220000000a00 */
[----:B------:R-:W-:Y:S02]  /*04a0*/  IMAD R11, R11, UR8, R10 ;  /* 0x000000080b0b7c24 */ /* 0x000fe4000f8e020a */
[----:B------:R-:W-:Y:S02]  /*04b0*/  IMAD.MOV.U32 R5, RZ, RZ, 0x40490fdb ;  /* 0x40490fdbff057424 */ /* 0x000fe400078e00ff */
[----:B0-----:R-:W-:-:S05]  /*04c0*/  IMAD.WIDE R2, R11, 0x4, R2 ;  /* 0x000000040b027825 */ /* 0x001fca00078e0202 */
[----:B------:R-:W-:Y:S01]  /*04d0*/  STG.E desc[UR6][R2.64], R5 ;  /* 0x0000000502007986 */ /* 0x000fe2000c101906 */
[----:B------:R-:W-:Y:S05]  /*04e0*/  EXIT ;  /* 0x000000000000794d */ /* 0x000fea0003800000 */
.L_x_2:
        /* <DEDUP_REMOVED lines=8> */
[----:B------:R-:W0:Y:S08]  /*0570*/  LDC.64 R8, c[0x0][0x390] ;  /* 0x0000e400ff087b82 */ /* 0x000e300000000a00 */
[----:B------:R-:W1:Y:S01]  /*0580*/  LDC.64 R4, c[0x0][0x388] ;  /* 0x0000e200ff047b82 */ /* 0x000e620000000a00 */
[----:B0-----:R-:W-:-:S04]  /*0590*/  IMAD.WIDE R6, R3, 0x4, R8 ;  /* 0x0000000403067825 */ /* 0x001fc800078e0208 */
[----:B------:R-:W-:Y:S02]  /*05a0*/  IMAD.WIDE R8, R2, 0x4, R8 ;  /* 0x0000000402087825 */ /* 0x000fe400078e0208 */
[----:B------:R-:W2:Y:S04]  /*05b0*/  LDG.E R6, desc[UR6][R6.64] ;  /* 0x0000000606067981 */ /* 0x000ea8000c1e1900 */
        /* <DEDUP_REMOVED lines=16> */
[----:B------:R-:W-:Y:S01]  /*06c0*/  MOV R0, R10 ;  /* 0x0000000a00007202 */ /* 0x000fe20000000f00 */
[----:B------:R-:W-:Y:S01]  /*06d0*/  IMAD.MOV.U32 R3, RZ, RZ, R11 ;  /* 0x000000ffff037224 */ /* 0x000fe200078e000b */
[----:B------:R-:W-:-:S07]  /*06e0*/  MOV R6, 0x700 ;  /* 0x0000070000067802 */ /* 0x000fce0000000f00 */
[----:B-----5:R-:W-:Y:S05]  /*06f0*/  CALL.REL.NOINC `($__internal_0_$__cuda_sm3x_div_rn_noftz_f32_slowpath) ;  /* 0x00000000001c7944 */ /* 0x020fea0003c00000 */
[----:B------:R-:W-:-:S07]  /*0700*/  IMAD.MOV.U32 R3, RZ, RZ, R0 ;  /* 0x000000ffff037224 */ /* 0x000fce00078e0000 */
.L_x_7:
[----:B------:R-:W-:Y:S05]  /*0710*/  BSYNC.RECONVERGENT B0 ;  /* 0x0000000000007941 */ /* 0x000fea0003800200 */
.L_x_6:
[----:B------:R-:W0:Y:S01]  /*0720*/  LDC.64 R6, c[0x0][0x380] ;  /* 0x0000e000ff067b82 */ /* 0x000e220000000a00 */
[----:B-----5:R-:W-:Y:S01]  /*0730*/  FADD R5, R4, -R3 ;  /* 0x8000000304057221 */ /* 0x020fe20000000000 */
[----:B0-----:R-:W-:-:S05]  /*0740*/  IMAD.WIDE R2, R2, 0x4, R6 ;  /* 0x0000000402027825 */ /* 0x001fca00078e0206 */
[----:B------:R-:W-:Y:S01]  /*0750*/  STG.E desc[UR6][R2.64], R5 ;  /* 0x0000000502007986 */ /* 0x000fe2000c101906 */
[----:B------:R-:W-:Y:S05]  /*0760*/  EXIT ;  /* 0x000000000000794d */ /* 0x000fea0003800000 */
        .weak           $__internal_0_$__cuda_sm3x_div_rn_noftz_f32_slowpath
        .type           $__internal_0_$__cuda_sm3x_div_rn_noftz_f32_slowpath,@function
        .size           $__internal_0_$__cuda_sm3x_div_rn_noftz_f32_slowpath,(.L_x_40 - $__internal_0_$__cuda_sm3x_div_rn_noftz_f32_slowpath)
$__internal_0_$__cuda_sm3x_div_rn_noftz_f32_slowpath:
[----:B------:R-:W-:Y:S01]  /*0770*/  SHF.R.U32.HI R7, RZ, 0x17, R3 ;  /* 0x00000017ff077819 */ /* 0x000fe20000011603 */
[----:B------:R-:W-:Y:S01]  /*0780*/  BSSY.RECONVERGENT B1, `(.L_x_8) ;  /* 0x0000062000017945 */ /* 0x000fe20003800200 */
[----:B------:R-:W-:Y:S02]  /*0790*/  SHF.R.U32.HI R5, RZ, 0x17, R0 ;  /* 0x00000017ff057819 */ /* 0x000fe40000011600 */
[----:B------:R-:W-:Y:S02]  /*07a0*/  LOP3.LUT R12, R7, 0xff, RZ, 0xc0, !PT ;  /* 0x000000ff070c7812 */ /* 0x000fe400078ec0ff */
[----:B------:R-:W-:-:S03]  /*07b0*/  LOP3.LUT R10, R5, 0xff, RZ, 0xc0, !PT ;  /* 0x000000ff050a7812 */ /* 0x000fc600078ec0ff */
[----:B------:R-:W-:Y:S01]  /*07c0*/  VIADD R8, R12, 0xffffffff ;  /* 0xffffffff0c087836 */ /* 0x000fe20000000000 */
[----:B------:R-:W-:-:S04]  /*07d0*/  IADD3 R7, PT, PT, R10, -0x1, RZ ;  /* 0xffffffff0a077810 */ /* 0x000fc80007ffe0ff */
[----:B------:R-:W-:-:S04]  /*07e0*/  ISETP.GT.U32.AND P0, PT, R8, 0xfd, PT ;  /* 0x000000fd0800780c */ /* 0x000fc80003f04070 */
[----:B------:R-:W-:-:S13]  /*07f0*/  ISETP.GT.U32.OR P0, PT, R7, 0xfd, P0 ;  /* 0x000000fd0700780c */ /* 0x000fda0000704470 */
[----:B------:R-:W-:Y:S01]  /*0800*/  @!P0 IMAD.MOV.U32 R5, RZ, RZ, RZ ;  /* 0x000000ffff058224 */ /* 0x000fe200078e00ff */
[----:B------:R-:W-:Y:S06]  /*0810*/  @!P0 BRA `(.L_x_9) ;  /* 0x00000000005c8947 */ /* 0x000fec0003800000 */
[----:B------:R-:W-:Y:S02]  /*0820*/  FSETP.GTU.FTZ.AND P0, PT, |R0|, +INF , PT ;  /* 0x7f8000000000780b */ /* 0x000fe40003f1c200 */
[----:B------:R-:W-:-:S04]  /*0830*/  FSETP.GTU.FTZ.AND P1, PT, |R3|, +INF , PT ;  /* 0x7f8000000300780b */ /* 0x000fc80003f3c200 */
[----:B------:R-:W-:-:S13]  /*0840*/  PLOP3.LUT P0, PT, P0, P1, PT, 0xf8, 0x8f ;  /* 0x00000000008f781c */ /* 0x000fda0000703f70 */
[----:B------:R-:W-:Y:S05]  /*0850*/  @P0 BRA `(.L_x_10) ;  /* 0x00000004004c0947 */ /* 0x000fea0003800000 */
[----:B------:R-:W-:-:S13]  /*0860*/  LOP3.LUT P0, RZ, R3, 0x7fffffff, R0, 0xc8, !PT ;  /* 0x7fffffff03ff7812 */ /* 0x000fda000780c800 */
[----:B------:R-:W-:Y:S05]  /*0870*/  @!P0 BRA `(.L_x_11) ;  /* 0x00000004003c8947 */ /* 0x000fea0003800000 */
[C---:B------:R-:W-:Y:S02]  /*0880*/  FSETP.NEU.FTZ.AND P2, PT, |R0|.reuse, +INF , PT ;  /* 0x7f8000000000780b */ /* 0x040fe40003f5d200 */
[----:B------:R-:W-:Y:S02]  /*0890*/  FSETP.NEU.FTZ.AND P1, PT, |R3|, +INF , PT ;  /* 0x7f8000000300780b */ /* 0x000fe40003f3d200 */
[----:B------:R-:W-:-:S11]  /*08a0*/  FSETP.NEU.FTZ.AND P0, PT, |R0|, +INF , PT ;  /* 0x7f8000000000780b */ /* 0x000fd60003f1d200 */
[----:B------:R-:W-:Y:S05]  /*08b0*/  @!P1 BRA !P2, `(.L_x_11) ;  /* 0x00000004002c9947 */ /* 0x000fea0005000000 */
[----:B------:R-:W-:-:S04]  /*08c0*/  LOP3.LUT P2, RZ, R0, 0x7fffffff, RZ, 0xc0, !PT ;  /* 0x7fffffff00ff7812 */ /* 0x000fc8000784c0ff */
[----:B------:R-:W-:-:S13]  /*08d0*/  PLOP3.LUT P1, PT, P1, P2, PT, 0x2f, 0xf2 ;  /* 0x0000000000f2781c */ /* 0x000fda0000f24577 */
[----:B------:R-:W-:Y:S05]  /*08e0*/  @P1 BRA `(.L_x_12) ;  /* 0x0000000400181947 */ /* 0x000fea0003800000 */
[----:B------:R-:W-:-:S04]  /*08f0*/  LOP3.LUT P1, RZ, R3, 0x7fffffff, RZ, 0xc0, !PT ;  /* 0x7fffffff03ff7812 */ /* 0x000fc8000782c0ff */
[----:B------:R-:W-:-:S13]  /*0900*/  PLOP3.LUT P0, PT, P0, P1, PT, 0x2f, 0xf2 ;  /* 0x0000000000f2781c */ /* 0x000fda0000702577 */
[----:B------:R-:W-:Y:S05]  /*0910*/  @P0 BRA `(.L_x_13) ;  /* 0x0000000400000947 */ /* 0x000fea0003800000 */
[----:B------:R-:W-:Y:S02]  /*0920*/  ISETP.GE.AND P0, PT, R7, RZ, PT ;  /* 0x000000ff0700720c */ /* 0x000fe40003f06270 */
[----:B------:R-:W-:-:S11]  /*0930*/  ISETP.GE.AND P1, PT, R8, RZ, PT ;  /* 0x000000ff0800720c */ /* 0x000fd60003f26270 */
[----:B------:R-:W-:Y:S02]  /*0940*/  @P0 IMAD.MOV.U32 R5, RZ, RZ, RZ ;  /* 0x000000ffff050224 */ /* 0x000fe400078e00ff */
[----:B------:R-:W-:Y:S01]  /*0950*/  @!P0 FFMA R0, R0, 1.84467440737095516160e+19, RZ ;  /* 0x5f80000000008823 */ /* 0x000fe200000000ff */
[----:B------:R-:W-:Y:S02]  /*0960*/  @!P0 IMAD.MOV.U32 R5, RZ, RZ, -0x40 ;  /* 0xffffffc0ff058424 */ /* 0x000fe400078e00ff */
[----:B------:R-:W-:-:S03]  /*0970*/  @!P1 FFMA R3, R3, 1.84467440737095516160e+19, RZ ;  /* 0x5f80000003039823 */ /* 0x000fc600000000ff */
[----:B------:R-:W-:-:S07]  /*0980*/  @!P1 IADD3 R5, PT, PT, R5, 0x40, RZ ;  /* 0x0000004005059810 */ /* 0x000fce0007ffe0ff */
.L_x_9:
[----:B------:R-:W-:Y:S01]  /*0990*/  LEA R8, R12, 0xc0800000, 0x17 ;  /* 0xc08000000c087811 */ /* 0x000fe200078eb8ff */
[----:B------:R-:W-:Y:S04]  /*09a0*/  BSSY.RECONVERGENT B2, `(.L_x_14) ;  /* 0x0000036000027945 */ /* 0x000fe80003800200 */
[----:B------:R-:W-:Y:S02]  /*09b0*/  IMAD.IADD R8, R3, 0x1, -R8 ;  /* 0x0000000103087824 */ /* 0x000fe400078e0a08 */
[----:B------:R-:W-:Y:S02]  /*09c0*/  VIADD R3, R10, 0xffffff81 ;  /* 0xffffff810a037836 */ /* 0x000fe40000000000 */
[----:B------:R0:W1:Y:S01]  /*09d0*/  MUFU.RCP R7, R8 ;  /* 0x0000000800077308 */ /* 0x0000620000001000 */
[----:B------:R-:W-:Y:S01]  /*09e0*/  FADD.FTZ R9, -R8, -RZ ;  /* 0x800000ff08097221 */ /* 0x000fe20000010100 */
[C---:B------:R-:W-:Y:S01]  /*09f0*/  IMAD R0, R3.reuse, -0x800000, R0 ;  /* 0xff80000003007824 */ /* 0x040fe200078e0200 */
[----:B0-----:R-:W-:-:S04]  /*0a00*/  IADD3 R8, PT, PT, R3, 0x7f, -R12 ;  /* 0x0000007f03087810 */ /* 0x001fc80007ffe80c */
[----:B------:R-:W-:Y:S01]  /*0a10*/  IADD3 R8, PT, PT, R8, R5, RZ ;  /* 0x0000000508087210 */ /* 0x000fe20007ffe0ff */
[----:B-1----:R-:W-:-:S04]  /*0a20*/  FFMA R10, R7, R9, 1 ;  /* 0x3f800000070a7423 */ /* 0x002fc80000000009 */
[----:B------:R-:W-:-:S04]  /*0a30*/  FFMA R14, R7, R10, R7 ;  /* 0x0000000a070e7223 */ /* 0x000fc80000000007 */
[----:B------:R-:W-:-:S04]  /*0a40*/  FFMA R7, R0, R14, RZ ;  /* 0x0000000e00077223 */ /* 0x000fc800000000ff */
[----:B------:R-:W-:-:S04]  /*0a50*/  FFMA R10, R9, R7, R0 ;  /* 0x00000007090a7223 */ /* 0x000fc80000000000 */
[----:B------:R-:W-:-:S04]  /*0a60*/  FFMA R7, R14, R10, R7 ;  /* 0x0000000a0e077223 */ /* 0x000fc80000000007 */
[----:B------:R-:W-:-:S04]  /*0a70*/  FFMA R10, R9, R7, R0 ;  /* 0x00000007090a7223 */ /* 0x000fc80000000000 */
[----:B------:R-:W-:-:S05]  /*0a80*/  FFMA R0, R14, R10, R7 ;  /* 0x0000000a0e007223 */ /* 0x000fca0000000007 */
[----:B------:R-:W-:-:S04]  /*0a90*/  SHF.R.U32.HI R3, RZ, 0x17, R0 ;  /* 0x00000017ff037819 */ /* 0x000fc80000011600 */
[----:B------:R-:W-:-:S05]  /*0aa0*/  LOP3.LUT R3, R3, 0xff, RZ, 0xc0, !PT ;  /* 0x000000ff03037812 */ /* 0x000fca00078ec0ff */
[----:B------:R-:W-:-:S04]  /*0ab0*/  IMAD.IADD R9, R3, 0x1, R8 ;  /* 0x0000000103097824 */ /* 0x000fc800078e0208 */
[----:B------:R-:W-:-:S05]  /*0ac0*/  VIADD R3, R9, 0xffffffff ;  /* 0xffffffff09037836 */ /* 0x000fca0000000000 */
[----:B------:R-:W-:-:S13]  /*0ad0*/  ISETP.GE.U32.AND P0, PT, R3, 0xfe, PT ;  /* 0x000000fe0300780c */ /* 0x000fda0003f06070 */
[----:B------:R-:W-:Y:S05]  /*0ae0*/  @!P0 BRA `(.L_x_15) ;  /* 0x0000000000808947 */ /* 0x000fea0003800000 */
[----:B------:R-:W-:-:S13]  /*0af0*/  ISETP.GT.AND P0, PT, R9, 0xfe, PT ;  /* 0x000000fe0900780c */ /* 0x000fda0003f04270 */
[----:B------:R-:W-:Y:S05]  /*0b00*/  @P0 BRA `(.L_x_16) ;  /* 0x00000000006c0947 */ /* 0x000fea0003800000 */
[----:B------:R-:W-:-:S13]  /*0b10*/  ISETP.GE.AND P0, PT, R9, 0x1, PT ;  /* 0x000000010900780c */ /* 0x000fda0003f06270 */
[----:B------:R-:W-:Y:S05]  /*0b20*/  @P0 BRA `(.L_x_17) ;  /* 0x0000000000740947 */ /* 0x000fea0003800000 */
[----:B------:R-:W-:Y:S02]  /*0b30*/  ISETP.GE.AND P0, PT, R9, -0x18, PT ;  /* 0xffffffe80900780c */ /* 0x000fe40003f06270 */
[----:B------:R-:W-:-:S11]  /*0b40*/  LOP3.LUT R0, R0, 0x80000000, RZ, 0xc0, !PT ;  /* 0x8000000000007812 */ /* 0x000fd600078ec0ff */
[----:B------:R-:W-:Y:S05]  /*0b50*/  @!P0 BRA `(.L_x_17) ;  /* 0x0000000000688947 */ /* 0x000fea0003800000 */
[CCC-:B------:R-:W-:Y:S01]  /*0b60*/  FFMA.RZ R3, R14.reuse, R10.reuse, R7.reuse ;  /* 0x0000000a0e037223 */ /* 0x1c0fe2000000c007 */
[CCC-:B------:R-:W-:Y:S01]  /*0b70*/  FFMA.RM R8, R14.reuse, R10.reuse, R7.reuse ;  /* 0x0000000a0e087223 */ /* 0x1c0fe20000004007 */
[C---:B------:R-:W-:Y:S02]  /*0b80*/  ISETP.NE.AND P2, PT, R9.reuse, RZ, PT ;  /* 0x000000ff0900720c */ /* 0x040fe40003f45270 */
[----:B------:R-:W-:Y:S02]  /*0b90*/  ISETP.NE.AND P1, PT, R9, RZ, PT ;  /* 0x000000ff0900720c */ /* 0x000fe40003f25270 */
[----:B------:R-:W-:Y:S01]  /*0ba0*/  LOP3.LUT R5, R3, 0x7fffff, RZ, 0xc0, !PT ;  /* 0x007fffff03057812 */ /* 0x000fe200078ec0ff */
[----:B------:R-:W-:Y:S01]  /*0bb0*/  FFMA.RP R3, R14, R10, R7 ;  /* 0x0000000a0e037223 */ /* 0x000fe20000008007 */
[----:B------:R-:W-:Y:S01]  /*0bc0*/  IADD3 R10, PT, PT, R9, 0x20, RZ ;  /* 0x00000020090a7810 */ /* 0x000fe20007ffe0ff */
[----:B------:R-:W-:Y:S01]  /*0bd0*/  IMAD.MOV R7, RZ, RZ, -R9 ;  /* 0x000000ffff077224 */ /* 0x000fe200078e0a09 */
[----:B------:R-:W-:-:S02]  /*0be0*/  LOP3.LUT R5, R5, 0x800000, RZ, 0xfc, !PT ;  /* 0x0080000005057812 */ /* 0x000fc400078efcff */
[----:B------:R-:W-:Y:S02]  /*0bf0*/  FSETP.NEU.FTZ.AND P0, PT, R3, R8, PT ;  /* 0x000000080300720b */ /* 0x000fe40003f1d000 */
[----:B------:R-:W-:Y:S02]  /*0c00*/  SHF.L.U32 R10, R5, R10, RZ ;  /* 0x0000000a050a7219 */ /* 0x000fe400000006ff */
[----:B------:R-:W-:Y:S02]  /*0c10*/  SEL R8, R7, RZ, P2 ;  /* 0x000000ff07087207 */ /* 0x000fe40001000000 */
[----:B------:R-:W-:Y:S02]  /*0c20*/  ISETP.NE.AND P1, PT, R10, RZ, P1 ;  /* 0x000000ff0a00720c */ /* 0x000fe40000f25270 */
[----:B------:R-:W-:Y:S02]  /*0c30*/  SHF.R.U32.HI R8, RZ, R8, R5 ;  /* 0x00000008ff087219 */ /* 0x000fe40000011605 */
[----:B------:R-:W-:-:S02]  /*0c40*/  PLOP3.LUT P0, PT, P0, P1, PT, 0xf8, 0x8f ;  /* 0x00000000008f781c */ /* 0x000fc40000703f70 */
[----:B------:R-:W-:Y:S02]  /*0c50*/  SHF.R.U32.HI R10, RZ, 0x1, R8 ;  /* 0x00000001ff0a7819 */ /* 0x000fe40000011608 */
[----:B------:R-:W-:-:S04]  /*0c60*/  SEL R3, RZ, 0x1, !P0 ;  /* 0x00000001ff037807 */ /* 0x000fc80004000000 */
[----:B------:R-:W-:-:S04]  /*0c70*/  LOP3.LUT R3, R3, 0x1, R10, 0xf8, !PT ;  /* 0x0000000103037812 */ /* 0x000fc800078ef80a */
[----:B------:R-:W-:-:S05]  /*0c80*/  LOP3.LUT R3, R3, R8, RZ, 0xc0, !PT ;  /* 0x0000000803037212 */ /* 0x000fca00078ec0ff */
[----:B------:R-:W-:-:S05]  /*0c90*/  IMAD.IADD R3, R10, 0x1, R3 ;  /* 0x000000010a037824 */ /* 0x000fca00078e0203 */
[----:B------:R-:W-:Y:S01]  /*0ca0*/  LOP3.LUT R0, R3, R0, RZ, 0xfc, !PT ;  /* 0x0000000003007212 */ /* 0x000fe200078efcff */
[----:B------:R-:W-:Y:S06]  /*0cb0*/  BRA `(.L_x_17) ;  /* 0x0000000000107947 */ /* 0x000fec0003800000 */
.L_x_16:
[----:B------:R-:W-:-:S04]  /*0cc0*/  LOP3.LUT R0, R0, 0x80000000, RZ, 0xc0, !PT ;  /* 0x8000000000007812 */ /* 0x000fc800078ec0ff */
[----:B------:R-:W-:Y:S01]  /*0cd0*/  LOP3.LUT R0, R0, 0x7f800000, RZ, 0xfc, !PT ;  /* 0x7f80000000007812 */ /* 0x000fe200078efcff */
[----:B------:R-:W-:Y:S06]  /*0ce0*/  BRA `(.L_x_17) ;  /* 0x0000000000047947 */ /* 0x000fec0003800000 */
.L_x_15:
[----:B------:R-:W-:-:S07]  /*0cf0*/  LEA R0, R8, R0, 0x17 ;  /* 0x0000000008007211 */ /* 0x000fce00078eb8ff */
.L_x_17:
[----:B------:R-:W-:Y:S05]  /*0d00*/  BSYNC.RECONVERGENT B2 ;  /* 0x0000000000027941 */ /* 0x000fea0003800200 */
.L_x_14:
[----:B------:R-:W-:Y:S05]  /*0d10*/  BRA `(.L_x_18) ;  /* 0x0000000000207947 */ /* 0x000fea0003800000 */
.L_x_13:
[----:B------:R-:W-:-:S04]  /*0d20*/  LOP3.LUT R0, R3, 0x80000000, R0, 0x48, !PT ;  /* 0x8000000003007812 */ /* 0x000fc800078e4800 */
[----:B------:R-:W-:Y:S01]  /*0d30*/  LOP3.LUT R0, R0, 0x7f800000, RZ, 0xfc, !PT ;  /* 0x7f80000000007812 */ /* 0x000fe200078efcff */
[----:B------:R-:W-:Y:S06]  /*0d40*/  BRA `(.L_x_18) ;  /* 0x0000000000147947 */ /* 0x000fec0003800000 */
.L_x_12:
[----:B------:R-:W-:Y:S01]  /*0d50*/  LOP3.LUT R0, R3, 0x80000000, R0, 0x48, !PT ;  /* 0x8000000003007812 */ /* 0x000fe200078e4800 */
[----:B------:R-:W-:Y:S06]  /*0d60*/  BRA `(.L_x_18) ;  /* 0x00000000000c7947 */ /* 0x000fec0003800000 */
.L_x_11:
[----:B------:R-:W0:Y:S01]  /*0d70*/  MUFU.RSQ R0, -QNAN ;  /* 0xffc0000000007908 */ /* 0x000e220000001400 */
[----:B------:R-:W-:Y:S05]  /*0d80*/  BRA `(.L_x_18) ;  /* 0x0000000000047947 */ /* 0x000fea0003800000 */
.L_x_10:
[----:B------:R-:W-:-:S07]  /*0d90*/  FADD.FTZ R0, R0, R3 ;  /* 0x0000000300007221 */ /* 0x000fce0000010000 */
.L_x_18:
[----:B------:R-:W-:Y:S05]  /*0da0*/  BSYNC.RECONVERGENT B1 ;  /* 0x0000000000017941 */ /* 0x000fea0003800200 */
.L_x_8:
[----:B------:R-:W-:-:S04]  /*0db0*/  IMAD.MOV.U32 R7, RZ, RZ, 0x0 ;  /* 0x00000000ff077424 */ /* 0x000fc800078e00ff */
[----:B0-----:R-:W-:Y:S05]  /*0dc0*/  RET.REL.NODEC R6 `(_Z8nj_step2PfS_S_iPi) ;  /* 0xfffffff0068c7950 */ /* 0x001fea0003c3ffff */
.L_x_19:
[----:B------:R-:W-:-:S00]  /*0dd0*/  BRA `(.L_x_19) ;  /* 0xfffffffc00fc7947 */ /* 0x000fc0000383ffff */
[----:B------:R-:W-:-:S00]  /*0de0*/  NOP ;  /* 0x0000000000007918 */ /* 0x000fc00000000000 */
        /* <DEDUP_REMOVED lines=9> */
.L_x_40:


//--------------------- .text._Z8nj_step1PfS_i    --------------------------
	.section	.text._Z8nj_step1PfS_i,"ax",@progbits
	.align	128
        .global         _Z8nj_step1PfS_i
        .type           _Z8nj_step1PfS_i,@function
        .size           _Z8nj_step1PfS_i,(.L_x_42 - _Z8nj_step1PfS_i)
        .other          _Z8nj_step1PfS_i,@"STO_CUDA_ENTRY STV_DEFAULT"
_Z8nj_step1PfS_i:
.text._Z8nj_step1PfS_i:
[----:B------:R-:W-:Y:S01]  /*0000*/  LDC R1, c[0x0][0x37c] ;  /* 0x0000df00ff017b82 */ /* 0x000fe20000000800 */
[----:B------:R-:W0:Y:S07]  /*0010*/  S2R R2, SR_TID.X ;  /* 0x0000000000027919 */ /* 0x000e2e0000002100 */
[----:B------:R-:W0:Y:S08]  /*0020*/  S2UR UR4, SR_CTAID.X ;  /* 0x00000000000479c3 */ /* 0x000e300000002500 */
[----:B------:R-:W0:Y:S08]  /*0030*/  LDC R3, c[0x0][0x360] ;  /* 0x0000d800ff037b82 */ /* 0x000e300000000800 */
[----:B------:R-:W1:Y:S01]  /*0040*/  LDC R0, c[0x0][0x390] ;  /* 0x0000e400ff007b82 */ /* 0x000e620000000800 */
[----:B0-----:R-:W-:Y:S01]  /*0050*/  IMAD R3, R3, UR4, R2 ;  /* 0x0000000403037c24 */ /* 0x001fe2000f8e0202 */
[----:B-1----:R-:W-:-:S04]  /*0060*/  SHF.R.S32.HI R4, RZ, 0x1f, R0 ;  /* 0x0000001fff047819 */ /* 0x002fc80000011400 */
[----:B------:R-:W-:-:S04]  /*0070*/  ISETP.GE.U32.AND P0, PT, R3, R0, PT ;  /* 0x000000000300720c */ /* 0x000fc80003f06070 */
[----:B------:R-:W-:-:S13]  /*0080*/  ISETP.GE.U32.AND.EX P0, PT, RZ, R4, PT, P0 ;  /* 0x00000004ff00720c */ /* 0x000fda0003f06100 */
[----:B------:R-:W-:Y:S05]  /*0090*/  @P0 EXIT ;  /* 0x000000000000094d */ /* 0x000fea0003800000 */
[----:B------:R-:W-:Y:S01]  /*00a0*/  VIMNMX R2, PT, PT, R3, R0, PT ;  /* 0x0000000003027248 */ /* 0x000fe20003fe0100 */
[----:B------:R-:W0:Y:S01]  /*00b0*/  LDCU.64 UR4, c[0x0][0x358] ;  /* 0x00006b00ff0477ac */ /* 0x000e220008000a00 */
[----:B------:R-:W-:Y:S01]  /*00c0*/  BSSY.RECONVERGENT B0, `(.L_x_20) ;  /* 0x0000081000007945 */ /* 0x000fe20003800200 */
[----:B------:R-:W-:Y:S01]  /*00d0*/  IMAD.MOV.U32 R18, RZ, RZ, RZ ;  /* 0x000000ffff127224 */ /* 0x000fe200078e00ff */
[----:B------:R-:W-:Y:S01]  /*00e0*/  ISETP.GE.AND P0, PT, R2, 0x1, PT ;  /* 0x000000010200780c */ /* 0x000fe20003f06270 */
[----:B------:R-:W-:-:S12]  /*00f0*/  IMAD.MOV.U32 R27, RZ, RZ, RZ ;  /* 0x000000ffff1b7224 */ /* 0x000fd800078e00ff */
[----:B------:R-:W-:Y:S05]  /*0100*/  @!P0 BRA `(.L_x_21) ;  /* 0x0000000400f08947 */ /* 0x000fea0003800000 */
[----:B------:R-:W-:Y:S01]  /*0110*/  ISETP.GE.U32.AND P1, PT, R2, 0x10, PT ;  /* 0x000000100200780c */ /* 0x000fe20003f26070 */
[----:B------:R-:W-:Y:S01]  /*0120*/  IMAD R11, R4, R3, RZ ;  /* 0x00000003040b7224 */ /* 0x000fe200078e02ff */
[----:B------:R-:W-:Y:S01]  /*0130*/  LOP3.LUT R25, R2, 0xf, RZ, 0xc0, !PT ;  /* 0x0000000f02197812 */ /* 0x000fe200078ec0ff */
[----:B------:R-:W-:Y:S01]  /*0140*/  IMAD.WIDE.U32 R4, R3, R0, RZ ;  /* 0x0000000003047225 */ /* 0x000fe200078e00ff */
[----:B------:R-:W-:Y:S02]  /*0150*/  BSSY.RECONVERGENT B1, `(.L_x_22) ;  /* 0x0000033000017945 */ /* 0x000fe40003800200 */
[----:B------:R-:W-:Y:S01]  /*0160*/  ISETP.NE.AND P0, PT, R25, RZ, PT ;  /* 0x000000ff1900720c */ /* 0x000fe20003f05270 */
[----:B------:R-:W-:Y:S02]  /*0170*/  IMAD.MOV.U32 R18, RZ, RZ, RZ ;  /* 0x000000ffff127224 */ /* 0x000fe400078e00ff */
[----:B------:R-:W-:Y:S02]  /*0180*/  IMAD.MOV.U32 R9, RZ, RZ, RZ ;  /* 0x000000ffff097224 */ /* 0x000fe400078e00ff */
[----:B------:R-:W-:-:S02]  /*0190*/  IMAD.IADD R11, R5, 0x1, R11 ;  /* 0x00000001050b7824 */ /* 0x000fc400078e020b */
[----:B------:R-:W-:Y:S06]  /*01a0*/  @!P1 BRA `(.L_x_23) ;  /* 0x0000000000b49947 */ /* 0x000fec0003800000 */
[----:B------:R-:W1:Y:S01]  /*01b0*/  LDCU.64 UR6, c[0x0][0x380] ;  /* 0x00007000ff0677ac */ /* 0x000e620008000a00 */
[----:B------:R-:W-:Y:S01]  /*01c0*/  LOP3.LUT R9, R2, 0x7ffffff0, RZ, 0xc0, !PT ;  /* 0x7ffffff002097812 */ /* 0x000fe200078ec0ff */
[----:B------:R-:W-:-:S04]  /*01d0*/  IMAD.MOV.U32 R18, RZ, RZ, RZ ;  /* 0x000000ffff127224 */ /* 0x000fc800078e00ff */
[----:B------:R-:W-:Y:S01]  /*01e0*/  IMAD.MOV R26, RZ, RZ, -R9 ;  /* 0x000000ffff1a7224 */ /* 0x000fe200078e0a09 */
[----:B-1----:R-:W-:-:S04]  /*01f0*/  LEA R6, P1, R4, UR6, 0x2 ;  /* 0x0000000604067c11 */ /* 0x002fc8000f8210ff */
[----:B------:R-:W-:Y:S02]  /*0200*/  IADD3 R6, P2, PT, R6, 0x20, RZ ;  /* 0x0000002006067810 */ /* 0x000fe40007f5e0ff */
[----:B------:R-:W-:-:S05]  /*0210*/  LEA.HI.X R7, R4, UR7, R11, 0x2, P1 ;  /* 0x0000000704077c11 */ /* 0x000fca00088f140b */
[----:B------:R-:W-:-:S07]  /*0220*/  IMAD.X R7, RZ, RZ, R7, P2 ;  /* 0x000000ffff077224 */ /* 0x000fce00010e0607 */
.L_x_24:
[----:B0-----:R-:W2:Y:S04]  /*0230*/  LDG.E R23, desc[UR4][R6.64+-0x20] ;  /* 0xffffe00406177981 */ /* 0x001ea8000c1e1900 */
[----:B------:R-:W3:Y:S04]  /*0240*/  LDG.E R24, desc[UR4][R6.64+-0x1c] ;  /* 0xffffe40406187981 */ /* 0x000ee8000c1e1900 */
[----:B------:R-:W4:Y:S04]  /*0250*/  LDG.E R8, desc[UR4][R6.64+-0x18] ;  /* 0xffffe80406087981 */ /* 0x000f28000c1e1900 */
[----:B------:R-:W5:Y:S04]  /*0260*/  LDG.E R22, desc[UR4][R6.64+-0x14] ;  /* 0xffffec0406167981 */ /* 0x000f68000c1e1900 */
        /* <DEDUP_REMOVED lines=9> */
[----:B------:R-:W5:Y:S01]  /*0300*/  LDG.E R10, desc[UR4][R6.64+0x14] ;  /* 0x00001404060a7981 */ /* 0x000f62000c1e1900 */
[----:B--2---:R-:W-:-:S03]  /*0310*/  FADD R23, R23, R18 ;  /* 0x0000001217177221 */ /* 0x004fc60000000000 */
[----:B------:R-:W2:Y:S01]  /*0320*/  LDG.E R18, desc[UR4][R6.64+0x18] ;  /* 0x0000180406127981 */ /* 0x000ea2000c1e1900 */
[----:B---3--:R-:W-:-:S03]  /*0330*/  FADD R27, R23, R24 ;  /* 0x00000018171b7221 */ /* 0x008fc60000000000 */
[----:B------:R0:W3:Y:S01]  /*0340*/  LDG.E R23, desc[UR4][R6.64+0x1c] ;  /* 0x00001c0406177981 */ /* 0x0000e2000c1e1900 */
[----:B------:R-:W-:Y:S02]  /*0350*/  VIADD R26, R26, 0x10 ;  /* 0x000000101a1a7836 */ /* 0x000fe40000000000 */
[----:B----4-:R-:W-:-:S04]  /*0360*/  FADD R27, R27, R8 ;  /* 0x000000081b1b7221 */ /* 0x010fc80000000000 */
[----:B-----5:R-:W-:Y:S01]  /*0370*/  FADD R22, R27, R22 ;  /* 0x000000161b167221 */ /* 0x020fe20000000000 */
[----:B------:R-:W-:-:S03]  /*0380*/  ISETP.NE.AND P1, PT, R26, RZ, PT ;  /* 0x000000ff1a00720c */ /* 0x000fc60003f25270 */
[----:B------:R-:W-:Y:S01]  /*0390*/  FADD R21, R22, R21 ;  /* 0x0000001516157221 */ /* 0x000fe20000000000 */
[----:B0-----:R-:W-:-:S03]  /*03a0*/  IADD3 R6, P2, PT, R6, 0x40, RZ ;  /* 0x0000004006067810 */ /* 0x001fc60007f5e0ff */
[----:B------:R-:W-:Y:S02]  /*03b0*/  FADD R20, R21, R20 ;  /* 0x0000001415147221 */ /* 0x000fe40000000000 */
[----:B------:R-:W-:Y:S02]  /*03c0*/  IMAD.X R7, RZ, RZ, R7, P2 ;  /* 0x000000ffff077224 */ /* 0x000fe400010e0607 */
[----:B------:R-:W-:-:S04]  /*03d0*/  FADD R20, R20, R19 ;  /* 0x0000001314147221 */ /* 0x000fc80000000000 */
[----:B------:R-:W-:-:S04]  /*03e0*/  FADD R17, R20, R17 ;  /* 0x0000001114117221 */ /* 0x000fc80000000000 */
[----:B------:R-:W-:-:S04]  /*03f0*/  FADD R16, R17, R16 ;  /* 0x0000001011107221 */ /* 0x000fc80000000000 */
[----:B------:R-:W-:-:S04]  /*0400*/  FADD R15, R16, R15 ;  /* 0x0000000f100f7221 */ /* 0x000fc80000000000 */
[----:B------:R-:W-:-:S04]  /*0410*/  FADD R14, R15, R14 ;  /* 0x0000000e0f0e7221 */ /* 0x000fc80000000000 */
[----:B------:R-:W-:-:S04]  /*0420*/  FADD R13, R14, R13 ;  /* 0x0000000d0e0d7221 */ /* 0x000fc80000000000 */
[----:B------:R-:W-:-:S04]  /*0430*/  FADD R13, R13, R12 ;  /* 0x0000000c0d0d7221 */ /* 0x000fc80000000000 */
[----:B------:R-:W-:-:S04]  /*0440*/  FADD R13, R13, R10 ;  /* 0x0000000a0d0d7221 */ /* 0x000fc80000000000 */
[----:B--2---:R-:W-:-:S04]  /*0450*/  FADD R18, R13, R18 ;  /* 0x000000120d127221 */ /* 0x004fc80000000000 */
[----:B---3--:R-:W-:Y:S01]  /*0460*/  FADD R18, R18, R23 ;  /* 0x0000001712127221 */ /* 0x008fe20000000000 */
[----:B------:R-:W-:Y:S06]  /*0470*/  @P1 BRA `(.L_x_24) ;  /* 0xfffffffc006c1947 */ /* 0x000fec000383ffff */
.L_x_23:
[----:B0-----:R-:W-:Y:S05]  /*0480*/  BSYNC.RECONVERGENT B1 ;  /* 0x0000000000017941 */ /* 0x001fea0003800200 */
.L_x_22:
[----:B------:R-:W-:Y:S01]  /*0490*/  IMAD.MOV.U32 R27, RZ, RZ, R2 ;  /* 0x000000ffff1b7224 */ /* 0x000fe200078e0002 */
[----:B------:R-:W-:Y:S06]  /*04a0*/  @!P0 BRA `(.L_x_21) ;  /* 0x0000000400088947 */ /* 0x000fec0003800000 */
[----:B------:R-:W-:Y:S01]  /*04b0*/  ISETP.GE.U32.AND P0, PT, R25, 0x8, PT ;  /* 0x000000081900780c */ /* 0x000fe20003f06070 */
[----:B------:R-:W-:Y:S01]  /*04c0*/  BSSY.RECONVERGENT B1, `(.L_x_25) ;  /* 0x000001a000017945 */ /* 0x000fe20003800200 */
[----:B------:R-:W-:-:S04]  /*04d0*/  LOP3.LUT R10, R2, 0x7, RZ, 0xc0, !PT ;  /* 0x00000007020a7812 */ /* 0x000fc800078ec0ff */
[----:B------:R-:W-:-:S07]  /*04e0*/  ISETP.NE.AND P1, PT, R10, RZ, PT ;  /* 0x000000ff0a00720c */ /* 0x000fce0003f25270 */
[----:B------:R-:W-:Y:S06]  /*04f0*/  @!P0 BRA `(.L_x_26) ;  /* 0x0000000000588947 */ /* 0x000fec0003800000 */
[----:B------:R-:W0:Y:S01]  /*0500*/  LDCU.64 UR6, c[0x0][0x380] ;  /* 0x00007000ff0677ac */ /* 0x000e220008000a00 */
[----:B------:R-:W-:-:S05]  /*0510*/  IADD3 R7, P0, PT, R9, R4, RZ ;  /* 0x0000000409077210 */ /* 0x000fca0007f1e0ff */
[----:B------:R-:W-:Y:S01]  /*0520*/  IMAD.X R8, RZ, RZ, R11, P0 ;  /* 0x000000ffff087224 */ /* 0x000fe200000e060b */
[----:B0-----:R-:W-:-:S04]  /*0530*/  LEA R6, P0, R7, UR6, 0x2 ;  /* 0x0000000607067c11 */ /* 0x001fc8000f8010ff */
[----:B------:R-:W-:-:S05]  /*0540*/  LEA.HI.X R7, R7, UR7, R8, 0x2, P0 ;  /* 0x0000000707077c11 */ /* 0x000fca00080f1408 */
[----:B------:R-:W2:Y:S04]  /*0550*/  LDG.E R13, desc[UR4][R6.64] ;  /* 0x00000004060d7981 */ /* 0x000ea8000c1e1900 */
[----:B------:R-:W3:Y:S04]  /*0560*/  LDG.E R8, desc[UR4][R6.64+0x4] ;  /* 0x0000040406087981 */ /* 0x000ee8000c1e1900 */
[----:B------:R-:W4:Y:S04]  /*0570*/  LDG.E R15, desc[UR4][R6.64+0x8] ;  /* 0x00000804060f7981 */ /* 0x000f28000c1e1900 */
[----:B------:R-:W5:Y:S04]  /*0580*/  LDG.E R17, desc[UR4][R6.64+0xc] ;  /* 0x00000c0406117981 */ /* 0x000f68000c1e1900 */
[----:B------:R-:W5:Y:S04]  /*0590*/  LDG.E R19, desc[UR4][R6.64+0x10] ;  /* 0x0000100406137981 */ /* 0x000f68000c1e1900 */
[----:B------:R-:W5:Y:S04]  /*05a0*/  LDG.E R21, desc[UR4][R6.64+0x14] ;  /* 0x0000140406157981 */ /* 0x000f68000c1e1900 */
[----:B------:R-:W5:Y:S04]  /*05b0*/  LDG.E R23, desc[UR4][R6.64+0x18] ;  /* 0x0000180406177981 */ /* 0x000f68000c1e1900 */
[----:B------:R-:W5:Y:S01]  /*05c0*/  LDG.E R25, desc[UR4][R6.64+0x1c] ;  /* 0x00001c0406197981 */ /* 0x000f62000c1e1900 */
[----:B------:R-:W-:-:S02]  /*05d0*/  VIADD R9, R9, 0x8 ;  /* 0x0000000809097836 */ /* 0x000fc40000000000 */
[----:B--2---:R-:W-:-:S04]  /*05e0*/  FADD R13, R18, R13 ;  /* 0x0000000d120d7221 */ /* 0x004fc80000000000 */
[----:B---3--:R-:W-:-:S04]  /*05f0*/  FADD R8, R13, R8 ;  /* 0x000000080d087221 */ /* 0x008fc80000000000 */
[----:B----4-:R-:W-:-:S04]  /*0600*/  FADD R8, R8, R15 ;  /* 0x0000000f08087221 */ /* 0x010fc80000000000 */
[----:B-----5:R-:W-:-:S04]  /*0610*/  FADD R8, R8, R17 ;  /* 0x0000001108087221 */ /* 0x020fc80000000000 */
[----:B------:R-:W-:-:S04]  /*0620*/  FADD R8, R8, R19 ;  /* 0x0000001308087221 */ /* 0x000fc80000000000 */
[----:B------:R-:W-:-:S04]  /*0630*/  FADD R8, R8, R21 ;  /* 0x0000001508087221 */ /* 0x000fc80000000000 */
[----:B------:R-:W-:-:S04]  /*0640*/  FADD R8, R8, R23 ;  /* 0x0000001708087221 */ /* 0x000fc80000000000 */
[----:B------:R-:W-:-:S07]  /*0650*/  FADD R18, R8, R25 ;  /* 0x0000001908127221 */ /* 0x000fce0000000000 */
.L_x_26:
[----:B------:R-:W-:Y:S05]  /*0660*/  BSYNC.RECONVERGENT B1 ;  /* 0x0000000000017941 */ /* 0x000fea0003800200 */
.L_x_25:
[----:B------:R-:W-:Y:S01]  /*0670*/  IMAD.MOV.U32 R27, RZ, RZ, R2 ;  /* 0x000000ffff1b7224 */ /* 0x000fe200078e0002 */
[----:B------:R-:W-:Y:S06]  /*0680*/  @!P1 BRA `(.L_x_21) ;  /* 0x0000000000909947 */ /* 0x000fec0003800000 */
[----:B------:R-:W-:-:S13]  /*0690*/  ISETP.GE.U32.AND P0, PT, R10, 0x4, PT ;  /* 0x000000040a00780c */ /* 0x000fda0003f06070 */
[----:B------:R-:W0:Y:S01]  /*06a0*/  @P0 LDC.64 R12, c[0x0][0x380] ;  /* 0x0000e000ff0c0b82 */ /* 0x000e220000000a00 */
[----:B------:R-:W-:-:S05]  /*06b0*/  @P0 IADD3 R7, P1, PT, R9, R4, RZ ;  /* 0x0000000409070210 */ /* 0x000fca0007f3e0ff */
[----:B------:R-:W-:Y:S01]  /*06c0*/  @P0 IMAD.X R8, RZ, RZ, R11, P1 ;  /* 0x000000ffff080224 */ /* 0x000fe200008e060b */
[----:B0-----:R-:W-:-:S04]  /*06d0*/  @P0 LEA R6, P1, R7, R12, 0x2 ;  /* 0x0000000c07060211 */ /* 0x001fc800078210ff */
[----:B------:R-:W-:-:S05]  /*06e0*/  @P0 LEA.HI.X R7, R7, R13, R8, 0x2, P1 ;  /* 0x0000000d07070211 */ /* 0x000fca00008f1408 */
[----:B------:R-:W2:Y:S04]  /*06f0*/  @P0 LDG.E R13, desc[UR4][R6.64] ;  /* 0x00000004060d0981 */ /* 0x000ea8000c1e1900 */
[----:B------:R-:W3:Y:S04]  /*0700*/  @P0 LDG.E R10, desc[UR4][R6.64+0x4] ;  /* 0x00000404060a0981 */ /* 0x000ee8000c1e1900 */
[----:B------:R-:W4:Y:S04]  /*0710*/  @P0 LDG.E R15, desc[UR4][R6.64+0x8] ;  /* 0x00000804060f0981 */ /* 0x000f28000c1e1900 */
[----:B------:R-:W5:Y:S01]  /*0720*/  @P0 LDG.E R17, desc[UR4][R6.64+0xc] ;  /* 0x00000c0406110981 */ /* 0x000f62000c1e1900 */
[----:B------:R-:W-:Y:S01]  /*0730*/  LOP3.LUT R8, R2, 0x3, RZ, 0xc0, !PT ;  /* 0x0000000302087812 */ /* 0x000fe200078ec0ff */
[----:B------:R-:W-:-:S02]  /*0740*/  IMAD.MOV.U32 R27, RZ, RZ, R2 ;  /* 0x000000ffff1b7224 */ /* 0x000fc400078e0002 */
[----:B------:R-:W-:Y:S01]  /*0750*/  @P0 VIADD R9, R9, 0x4 ;  /* 0x0000000409090836 */ /* 0x000fe20000000000 */
[----:B------:R-:W-:Y:S01]  /*0760*/  ISETP.NE.AND P1, PT, R8, RZ, PT ;  /* 0x000000ff0800720c */ /* 0x000fe20003f25270 */
[----:B--2---:R-:W-:-:S04]  /*0770*/  @P0 FADD R13, R18, R13 ;  /* 0x0000000d120d0221 */ /* 0x004fc80000000000 */
[----:B---3--:R-:W-:-:S04]  /*0780*/  @P0 FADD R10, R13, R10 ;  /* 0x0000000a0d0a0221 */ /* 0x008fc80000000000 */
[----:B----4-:R-:W-:-:S04]  /*0790*/  @P0 FADD R10, R10, R15 ;  /* 0x0000000f0a0a0221 */ /* 0x010fc80000000000 */
[----:B-----5:R-:W-:Y:S01]  /*07a0*/  @P0 FADD R18, R10, R17 ;  /* 0x000000110a120221 */ /* 0x020fe20000000000 */
[----:B------:R-:W-:Y:S06]  /*07b0*/  @!P1 BRA `(.L_x_21) ;  /* 0x0000000000449947 */ /* 0x000fec0003800000 */
[----:B------:R-:W0:Y:S01]  /*07c0*/  LDCU.64 UR6, c[0x0][0x380] ;  /* 0x00007000ff0677ac */ /* 0x000e220008000a00 */
[----:B------:R-:W-:Y:S01]  /*07d0*/  IADD3 R5, P0, PT, R9, R4, RZ ;  /* 0x0000000409057210 */ /* 0x000fe20007f1e0ff */
[----:B------:R-:W-:Y:S01]  /*07e0*/  BSSY.RECONVERGENT B1, `(.L_x_27) ;  /* 0x000000d000017945 */ /* 0x000fe20003800200 */
[----:B------:R-:W-:-:S03]  /*07f0*/  IMAD.MOV R8, RZ, RZ, -R8 ;  /* 0x000000ffff087224 */ /* 0x000fc600078e0a08 */
[----:B------:R-:W-:Y:S01]  /*0800*/  IMAD.X R6, RZ, RZ, R11, P0 ;  /* 0x000000ffff067224 */ /* 0x000fe200000e060b */
[----:B0-----:R-:W-:-:S04]  /*0810*/  LEA R4, P1, R5, UR6, 0x2 ;  /* 0x0000000605047c11 */ /* 0x001fc8000f8210ff */
[----:B------:R-:W-:-:S09]  /*0820*/  LEA.HI.X R7, R5, UR7, R6, 0x2, P1 ;  /* 0x0000000705077c11 */ /* 0x000fd200088f1406 */
.L_x_28:
[----:B------:R-:W-:-:S06]  /*0830*/  IMAD.MOV.U32 R5, RZ, RZ, R7 ;  /* 0x000000ffff057224 */ /* 0x000fcc00078e0007 */
[----:B------:R0:W2:Y:S01]  /*0840*/  LDG.E R5, desc[UR4][R4.64] ;  /* 0x0000000404057981 */ /* 0x0000a2000c1e1900 */
[----:B------:R-:W-:-:S05]  /*0850*/  VIADD R8, R8, 0x1 ;  /* 0x0000000108087836 */ /* 0x000fca0000000000 */
[----:B------:R-:W-:Y:S02]  /*0860*/  ISETP.NE.AND P0, PT, R8, RZ, PT ;  /* 0x000000ff0800720c */ /* 0x000fe40003f05270 */
[----:B0-----:R-:W-:-:S05]  /*0870*/  IADD3 R4, P1, PT, R4, 0x4, RZ ;  /* 0x0000000404047810 */ /* 0x001fca0007f3e0ff */
[----:B------:R-:W-:Y:S02]  /*0880*/  IMAD.X R7, RZ, RZ, R7, P1 ;  /* 0x000000ffff077224 */ /* 0x000fe400008e0607 */
[----:B--2---:R-:W-:-:S04]  /*0890*/  FADD R18, R5, R18 ;  /* 0x0000001205127221 */ /* 0x004fc80000000000 */
[----:B------:R-:W-:Y:S05]  /*08a0*/  @P0 BRA `(.L_x_28) ;  /* 0xfffffffc00e00947 */ /* 0x000fea000383ffff */
[----:B------:R-:W-:Y:S05]  /*08b0*/  BSYNC.RECONVERGENT B1 ;  /* 0x0000000000017941 */ /* 0x000fea0003800200 */
.L_x_27:
[----:B------:R-:W-:-:S07]  /*08c0*/  IMAD.MOV.U32 R27, RZ, RZ, R2 ;  /* 0x000000ffff1b7224 */ /* 0x000fce00078e0002 */
.L_x_21:
[----:B0-----:R-:W-:Y:S05]  /*08d0*/  BSYNC.RECONVERGENT B0 ;  /* 0x0000000000007941 */ /* 0x001fea0003800200 */
.L_x_20:
[----:B------:R-:W-:Y:S01]  /*08e0*/  ISETP.GE.AND P0, PT, R27, R0, PT ;  /* 0x000000001b00720c */ /* 0x000fe20003f06270 */
[----:B------:R-:W0:Y:S01]  /*08f0*/  LDCU.64 UR8, c[0x0][0x380] ;  /* 0x00007000ff0877ac */ /* 0x000e220008000a00 */
[----:B------:R-:W-:Y:S11]  /*0900*/  BSSY.RECONVERGENT B0, `(.L_x_29) ;  /* 0x0000111000007945 */ /* 0x000ff60003800200 */
[----:B------:R-:W-:Y:S05]  /*0910*/  @P0 BRA `(.L_x_30) ;  /* 0x00000010003c0947 */ /* 0x000fea0003800000 */
[----:B------:R-:W-:Y:S01]  /*0920*/  IMAD.IADD R2, R27, 0x1, -R0 ;  /* 0x000000011b027824 */ /* 0x000fe200078e0a00 */
[----:B------:R-:W-:Y:S01]  /*0930*/  BSSY.RECONVERGENT B1, `(.L_x_31) ;  /* 0x0000098000017945 */ /* 0x000fe20003800200 */
[----:B------:R-:W-:-:S03]  /*0940*/  IMAD.IADD R4, R0, 0x1, -R27 ;  /* 0x0000000100047824 */ /* 0x000fc600078e0a1b */
[----:B------:R-:W-:-:S13]  /*0950*/  ISETP.GT.U32.AND P0, PT, R2, -0x10, PT ;  /* 0xfffffff00200780c */ /* 0x000fda0003f04070 */
[----:B------:R-:W-:Y:S05]  /*0960*/  @P0 BRA `(.L_x_32) ;  /* 0x0000000800500947 */ /* 0x000fea0003800000 */
[C---:B------:R-:W-:Y:S01]  /*0970*/  VIADD R7, R27.reuse, 0x2 ;  /* 0x000000021b077836 */ /* 0x040fe20000000000 */
[----:B------:R-:W-:Y:S01]  /*0980*/  LOP3.LUT R2, R4, 0xfffffff0, RZ, 0xc0, !PT ;  /* 0xfffffff004027812 */ /* 0x000fe200078ec0ff */
[C---:B------:R-:W-:Y:S02]  /*0990*/  VIADD R9, R27.reuse, 0x3 ;  /* 0x000000031b097836 */ /* 0x040fe40000000000 */
[C---:B------:R-:W-:Y:S02]  /*09a0*/  VIADD R13, R27.reuse, 0x5 ;  /* 0x000000051b0d7836 */ /* 0x040fe40000000000 */
[C---:B------:R-:W-:Y:S02]  /*09b0*/  VIADD R11, R27.reuse, 0x4 ;  /* 0x000000041b0b7836 */ /* 0x040fe40000000000 */
[C---:B------:R-:W-:Y:S02]  /*09c0*/  VIADD R6, R27.reuse, 0x9 ;  /* 0x000000091b067836 */ /* 0x040fe40000000000 */
[----:B------:R-:W-:-:S02]  /*09d0*/  VIADD R19, R27, 0x6 ;  /* 0x000000061b137836 */ /* 0x000fc40000000000 */
[C---:B------:R-:W-:Y:S02]  /*09e0*/  VIADD R29, R27.reuse, 0x7 ;  /* 0x000000071b1d7836 */ /* 0x040fe40000000000 */
[C---:B------:R-:W-:Y:S02]  /*09f0*/  VIADD R12, R27.reuse, 0x8 ;  /* 0x000000081b0c7836 */ /* 0x040fe40000000000 */
[C---:B------:R-:W-:Y:S02]  /*0a00*/  VIADD R20, R27.reuse, 0xa ;  /* 0x0000000a1b147836 */ /* 0x040fe40000000000 */
[C---:B------:R-:W-:Y:S02]  /*0a10*/  VIADD R21, R27.reuse, 0xb ;  /* 0x0000000b1b157836 */ /* 0x040fe40000000000 */
[C---:B------:R-:W-:Y:S02]  /*0a20*/  VIADD R17, R27.reuse, 0xc ;  /* 0x0000000c1b117836 */ /* 0x040fe40000000000 */
[----:B------:R-:W-:-:S02]  /*0a30*/  VIADD R23, R27, 0xd ;  /* 0x0000000d1b177836 */ /* 0x000fc40000000000 */
[C---:B------:R-:W-:Y:S02]  /*0a40*/  VIADD R15, R27.reuse, 0xe ;  /* 0x0000000e1b0f7836 */ /* 0x040fe40000000000 */
[C---:B------:R-:W-:Y:S02]  /*0a50*/  VIADD R25, R27.reuse, 0xf ;  /* 0x0000000f1b197836 */ /* 0x040fe40000000000 */
[-C--:B------:R-:W-:Y:S02]  /*0a60*/  IMAD R5, R27, R0.reuse, RZ ;  /* 0x000000001b057224 */ /* 0x080fe400078e02ff */
[-C--:B------:R-:W-:Y:S02]  /*0a70*/  IMAD R26, R7, R0.reuse, RZ ;  /* 0x00000000071a7224 */ /* 0x080fe400078e02ff */
[-C--:B------:R-:W-:Y:S02]  /*0a80*/  IMAD R7, R9, R0.reuse, RZ ;  /* 0x0000000009077224 */ /* 0x080fe400078e02ff */
[----:B------:R-:W-:-:S02]  /*0a90*/  IMAD R9, R13, R0, RZ ;  /* 0x000000000d097224 */ /* 0x000fc400078e02ff */
[-C--:B------:R-:W-:Y:S02]  /*0aa0*/  IMAD R8, R11, R0.reuse, RZ ;  /* 0x000000000b087224 */ /* 0x080fe400078e02ff */
[-C--:B------:R-:W-:Y:S02]  /*0ab0*/  IMAD R13, R6, R0.reuse, RZ ;  /* 0x00000000060d7224 */ /* 0x080fe400078e02ff */
        /* <DEDUP_REMOVED lines=8> */
[----:B------:R-:W-:Y:S02]  /*0b40*/  IMAD R25, R25, R0, RZ ;  /* 0x0000000019197224 */ /* 0x000fe400078e02ff */
[----:B------:R-:W-:-:S02]  /*0b50*/  IMAD.MOV R2, RZ, RZ, -R2 ;  /* 0x000000ffff027224 */ /* 0x000fc400078e0a02 */
[----:B------:R-:W-:-:S07]  /*0b60*/  IMAD.IADD R6, R5, 0x1, R0 ;  /* 0x0000000105067824 */ /* 0x000fce00078e0200 */
.L_x_33:
[----:B------:R-:W-:-:S04]  /*0b70*/  IADD3 R15, P0, PT, R3, R5, RZ ;  /* 0x00000005030f7210 */ /* 0x000fc80007f1e0ff */
[----:B------:R-:W-:Y:S02]  /*0b80*/  LEA.HI.X.SX32 R16, R5, RZ, 0x1, P0 ;  /* 0x000000ff05107211 */ /* 0x000fe400000f0eff */
[----:B0-----:R-:W-:-:S04]  /*0b90*/  LEA R14, P0, R15, UR8, 0x2 ;  /* 0x000000080f0e7c11 */ /* 0x001fc8000f8010ff */
[----:B------:R-:W-:-:S06]  /*0ba0*/  LEA.HI.X R15, R15, UR9, R16, 0x2, P0 ;  /* 0x000000090f0f7c11 */ /* 0x000fcc00080f1410 */
[----:B------:R-:W2:Y:S01]  /*0bb0*/  LDG.E R15, desc[UR4][R14.64] ;  /* 0x000000040e0f7981 */ /* 0x000ea2000c1e1900 */
[----:B------:R-:W-:-:S04]  /*0bc0*/  IADD3 R17, P0, PT, R3, R6, RZ ;  /* 0x0000000603117210 */ /* 0x000fc80007f1e0ff */
[----:B------:R-:W-:Y:S02]  /*0bd0*/  LEA.HI.X.SX32 R28, R6, RZ, 0x1, P0 ;  /* 0x000000ff061c7211 */ /* 0x000fe400000f0eff */
[----:B------:R-:W-:-:S04]  /*0be0*/  LEA R16, P0, R17, UR8, 0x2 ;  /* 0x0000000811107c11 */ /* 0x000fc8000f8010ff */
[----:B------:R-:W-:Y:S02]  /*0bf0*/  LEA.HI.X R17, R17, UR9, R28, 0x2, P0 ;  /* 0x0000000911117c11 */ /* 0x000fe400080f141c */
[----:B------:R-:W-:-:S03]  /*0c00*/  IADD3 R19, P0, PT, R3, R26, RZ ;  /* 0x0000001a03137210 */ /* 0x000fc60007f1e0ff */
[----:B------:R-:W3:Y:S01]  /*0c10*/  LDG.E R16, desc[UR4][R16.64] ;  /* 0x0000000410107981 */ /* 0x000ee2000c1e1900 */
[----:B------:R-:W-:Y:S01]  /*0c20*/  LEA.HI.X.SX32 R28, R26, RZ, 0x1, P0 ;  /* 0x000000ff1a1c7211 */ /* 0x000fe200000f0eff */
[----:B--2---:R-:W-:Y:S01]  /*0c30*/  FADD R29, R15, R18 ;  /* 0x000000120f1d7221 */ /* 0x004fe20000000000 */
[----:B------:R-:W-:-:S04]  /*0c40*/  LEA R18, P0, R19, UR8, 0x2 ;  /* 0x0000000813127c11 */ /* 0x000fc8000f8010ff */
[----:B------:R-:W-:Y:S02]  /*0c50*/  LEA.HI.X R19, R19, UR9, R28, 0x2, P0 ;  /* 0x0000000913137c11 */ /* 0x000fe400080f141c */
[----:B------:R-:W-:-:S03]  /*0c60*/  IADD3 R15, P0, PT, R3, R7, RZ ;  /* 0x00000007030f7210 */ /* 0x000fc60007f1e0ff */
[----:B------:R0:W2:Y:S01]  /*0c70*/  LDG.E R18, desc[UR4][R18.64] ;  /* 0x0000000412127981 */ /* 0x0000a2000c1e1900 */
[----:B------:R-:W-:Y:S02]  /*0c80*/  LEA.HI.X.SX32 R28, R7, RZ, 0x1, P0 ;  /* 0x000000ff071c7211 */ /* 0x000fe400000f0eff */
[----:B------:R-:W-:Y:S01]  /*0c90*/  LEA R14, P0, R15, UR8, 0x2 ;  /* 0x000000080f0e7c11 */ /* 0x000fe2000f8010ff */
[----:B---3--:R-:W-:-:S03]  /*0ca0*/  FADD R29, R29, R16 ;  /* 0x000000101d1d7221 */ /* 0x008fc60000000000 */
[----:B------:R-:W-:-:S05]  /*0cb0*/  LEA.HI.X R15, R15, UR9, R28, 0x2, P0 ;  /* 0x000000090f0f7c11 */ /* 0x000fca00080f141c */
[----:B------:R1:W3:Y:S01]  /*0cc0*/  LDG.E R14, desc[UR4][R14.64] ;  /* 0x000000040e0e7981 */ /* 0x0002e2000c1e1900 */
[----:B------:R-:W-:-:S04]  /*0cd0*/  IADD3 R17, P0, PT, R3, R8, RZ ;  /* 0x0000000803117210 */ /* 0x000fc80007f1e0ff */
[----:B------:R-:W-:Y:S02]  /*0ce0*/  LEA.HI.X.SX32 R28, R8, RZ, 0x1, P0 ;  /* 0x000000ff081c7211 */ /* 0x000fe400000f0eff */
[----:B------:R-:W-:-:S04]  /*0cf0*/  LEA R16, P0, R17, UR8, 0x2 ;  /* 0x0000000811107c11 */ /* 0x000fc8000f8010ff */
[----:B------:R-:W-:Y:S02]  /*0d00*/  LEA.HI.X R17, R17, UR9, R28, 0x2, P0 ;  /* 0x0000000911117c11 */ /* 0x000fe400080f141c */
[----:B0-----:R-:W-:-:S03]  /*0d10*/  IADD3 R19, P0, PT, R3, R9, RZ ;  /* 0x0000000903137210 */ /* 0x001fc60007f1e0ff */
[----:B------:R0:W4:Y:S01]  /*0d20*/  LDG.E R16, desc[UR4][R16.64] ;  /* 0x0000000410107981 */ /* 0x000122000c1e1900 */
[----:B------:R-:W-:Y:S01]  /*0d30*/  LEA.HI.X.SX32 R28, R9, RZ, 0x1, P0 ;  /* 0x000000ff091c7211 */ /* 0x000fe200000f0eff */
[----:B--2---:R-:W-:Y:S01]  /*0d40*/  FADD R29, R29, R18 ;  /* 0x000000121d1d7221 */ /* 0x004fe20000000000 */
[----:B------:R-:W-:-:S04]  /*0d50*/  LEA R18, P0, R19, UR8, 0x2 ;  /* 0x0000000813127c11 */ /* 0x000fc8000f8010ff */
[----:B------:R-:W-:Y:S02]  /*0d60*/  LEA.HI.X R19, R19, UR9, R28, 0x2, P0 ;  /* 0x0000000913137c11 */ /* 0x000fe400080f141c */
[----:B-1----:R-:W-:-:S03]  /*0d70*/  IADD3 R15, P0, PT, R3, R10, RZ ;  /* 0x0000000a030f7210 */ /* 0x002fc60007f1e0ff */
[----:B------:R1:W2:Y:S01]  /*0d80*/  LDG.E R18, desc[UR4][R18.64] ;  /* 0x0000000412127981 */ /* 0x0002a2000c1e1900 */
[----:B------:R-:W-:Y:S01]  /*0d90*/  LEA.HI.X.SX32 R28, R10, RZ, 0x1, P0 ;  /* 0x000000ff0a1c7211 */ /* 0x000fe200000f0eff */
[----:B---3--:R-:W-:Y:S01]  /*0da0*/  FADD R29, R29, R14 ;  /* 0x0000000e1d1d7221 */ /* 0x008fe20000000000 */
[----:B------:R-:W-:-:S04]  /*0db0*/  LEA R14, P0, R15, UR8, 0x2 ;  /* 0x000000080f0e7c11 */ /* 0x000fc8000f8010ff */
[----:B------:R-:W-:-:S05]  /*0dc0*/  LEA.HI.X R15, R15, UR9, R28, 0x2, P0 ;  /* 0x000000090f0f7c11 */ /* 0x000fca00080f141c */
[----:B------:R3:W5:Y:S01]  /*0dd0*/  LDG.E R14, desc[UR4][R14.64] ;  /* 0x000000040e0e7981 */ /* 0x000762000c1e1900 */
[----:B0-----:R-:W-:-:S04]  /*0de0*/  IADD3 R17, P0, PT, R3, R11, RZ ;  /* 0x0000000b03117210 */ /* 0x001fc80007f1e0ff */
[----:B------:R-:W-:Y:S01]  /*0df0*/  LEA.HI.X.SX32 R28, R11, RZ, 0x1, P0 ;  /* 0x000000ff0b1c7211 */ /* 0x000fe200000f0eff */
[----:B----4-:R-:W-:Y:S01]  /*0e00*/  FADD R29, R29, R16 ;  /* 0x000000101d1d7221 */ /* 0x010fe20000000000 */
[----:B------:R-:W-:-:S04]  /*0e10*/  LEA R16, P0, R17, UR8, 0x2 ;  /* 0x0000000811107c11 */ /* 0x000fc8000f8010ff */
[----:B------:R-:W-:Y:S02]  /*0e20*/  LEA.HI.X R17, R17, UR9, R28, 0x2, P0 ;  /* 0x0000000911117c11 */ /* 0x000fe400080f141c */
[----:B-1----:R-:W-:-:S03]  /*0e30*/  IADD3 R19, P0, PT, R3, R12, RZ ;  /* 0x0000000c03137210 */ /* 0x002fc60007f1e0ff */
[----:B------:R0:W4:Y:S01]  /*0e40*/  LDG.E R16, desc[UR4][R16.64] ;  /* 0x0000000410107981 */ /* 0x000122000c1e1900 */
[----:B------:R-:W-:Y:S01]  /*0e50*/  LEA.HI.X.SX32 R28, R12, RZ, 0x1, P0 ;  /* 0x000000ff0c1c7211 */ /* 0x000fe200000f0eff */
[----:B--2---:R-:W-:Y:S01]  /*0e60*/  FADD R29, R29, R18 ;  /* 0x000000121d1d7221 */ /* 0x004fe20000000000 */
[----:B------:R-:W-:-:S04]  /*0e70*/  LEA R18, P0, R19, UR8, 0x2 ;  /* 0x0000000813127c11 */ /* 0x000fc8000f8010ff */
[----:B------:R-:W-:Y:S02]  /*0e80*/  LEA.HI.X R19, R19, UR9, R28, 0x2, P0 ;  /* 0x0000000913137c11 */ /* 0x000fe400080f141c */
[----:B---3--:R-:W-:-:S03]  /*0e90*/  IADD3 R15, P0, PT, R3, R13, RZ ;  /* 0x0000000d030f7210 */ /* 0x008fc60007f1e0ff */
[----:B------:R1:W2:Y:S01]  /*0ea0*/  LDG.E R18, desc[UR4][R18.64] ;  /* 0x0000000412127981 */ /* 0x0002a2000c1e1900 */
[----:B------:R-:W-:Y:S01]  /*0eb0*/  LEA.HI.X.SX32 R28, R13, RZ, 0x1, P0 ;  /* 0x000000ff0d1c7211 */ /* 0x000fe200000f0eff */
[----:B-----5:R-:W-:Y:S01]  /*0ec0*/  FADD R29, R29, R14 ;  /* 0x0000000e1d1d7221 */ /* 0x020fe20000000000 */
        /* <DEDUP_REMOVED lines=27> */
[----:B------:R-:W4:Y:S01]  /*1080*/  LDG.E R16, desc[UR4][R16.64] ;  /* 0x0000000410107981 */ /* 0x000f22000c1e1900 */
[----:B------:R-:W-:Y:S01]  /*1090*/  LEA.HI.X.SX32 R28, R24, RZ, 0x1, P0 ;  /* 0x000000ff181c7211 */ /* 0x000fe200000f0eff */
[----:B--2---:R-:W-:Y:S01]  /*10a0*/  FADD R29, R29, R18 ;  /* 0x000000121d1d7221 */ /* 0x004fe20000000000 */
[----:B------:R-:W-:-:S04]  /*10b0*/  LEA R18, P0, R19, UR8, 0x2 ;  /* 0x0000000813127c11 */ /* 0x000fc8000f8010ff */
[----:B------:R-:W-:Y:S02]  /*10c0*/  LEA.HI.X R19, R19, UR9, R28, 0x2, P0 ;  /* 0x0000000913137c11 */ /* 0x000fe400080f141c */
[----:B---3--:R-:W-:-:S03]  /*10d0*/  IADD3 R15, P0, PT, R3, R25, RZ ;  /* 0x00000019030f7210 */ /* 0x008fc60007f1e0ff */
[----:B------:R-:W2:Y:S01]  /*10e0*/  LDG.E R18, desc[UR4][R18.64] ;  /* 0x0000000412127981 */ /* 0x000ea2000c1e1900 */
[----:B------:R-:W-:Y:S01]  /*10f0*/  LEA.HI.X.SX32 R28, R25, RZ, 0x1, P0 ;  /* 0x000000ff191c7211 */ /* 0x000fe200000f0eff */
[----:B-----5:R-:W-:Y:S01]  /*1100*/  FADD R29, R29, R14 ;  /* 0x0000000e1d1d7221 */ /* 0x020fe20000000000 */
[----:B------:R-:W-:-:S04]  /*1110*/  LEA R14, P0, R15, UR8, 0x2 ;  /* 0x000000080f0e7c11 */ /* 0x000fc8000f8010ff */
[----:B------:R-:W-:-:S05]  /*1120*/  LEA.HI.X R15, R15, UR9, R28, 0x2, P0 ;  /* 0x000000090f0f7c11 */ /* 0x000fca00080f141c */
[----:B------:R-:W3:Y:S01]  /*1130*/  LDG.E R14, desc[UR4][R14.64] ;  /* 0x000000040e0e7981 */ /* 0x000ee2000c1e1900 */
[----:B------:R-:W-:-:S05]  /*1140*/  VIADD R2, R2, 0x10 ;  /* 0x0000001002027836 */ /* 0x000fca0000000000 */
[----:B------:R-:W-:Y:S01]  /*1150*/  ISETP.NE.AND P0, PT, R2, RZ, PT ;  /* 0x000000ff0200720c */ /* 0x000fe20003f05270 */
[----:B----4-:R-:W-:Y:S01]  /*1160*/  FADD R29, R29, R16 ;  /* 0x000000101d1d7221 */ /* 0x010fe20000000000 */
[----:B------:R-:W-:Y:S02]  /*1170*/  VIADD R27, R27, 0x10 ;  /* 0x000000101b1b7836 */ /* 0x000fe40000000000 */
[C---:B------:R-:W-:Y:S02]  /*1180*/  IMAD R5, R0.reuse, 0x10, R5 ;  /* 0x0000001000057824 */ /* 0x040fe400078e0205 */
[C---:B------:R-:W-:Y:S02]  /*1190*/  IMAD R6, R0.reuse, 0x10, R6 ;  /* 0x0000001000067824 */ /* 0x040fe400078e0206 */
[C---:B------:R-:W-:Y:S02]  /*11a0*/  IMAD R26, R0.reuse, 0x10, R26 ;  /* 0x00000010001a7824 */ /* 0x040fe400078e021a */
[----:B------:R-:W-:-:S02]  /*11b0*/  IMAD R7, R0, 0x10, R7 ;  /* 0x0000001000077824 */ /* 0x000fc400078e0207 */
[C---:B------:R-:W-:Y:S02]  /*11c0*/  IMAD R8, R0.reuse, 0x10, R8 ;  /* 0x0000001000087824 */ /* 0x040fe400078e0208 */
[C---:B------:R-:W-:Y:S02]  /*11d0*/  IMAD R9, R0.reuse, 0x10, R9 ;  /* 0x0000001000097824 */ /* 0x040fe400078e0209 */
        /* <DEDUP_REMOVED lines=10> */
[----:B--2---:R-:W-:-:S04]  /*1280*/  FADD R29, R29, R18 ;  /* 0x000000121d1d7221 */ /* 0x004fc80000000000 */
[----:B---3--:R-:W-:Y:S01]  /*1290*/  FADD R18, R29, R14 ;  /* 0x0000000e1d127221 */ /* 0x008fe20000000000 */
[----:B------:R-:W-:Y:S06]  /*12a0*/  @P0 BRA `(.L_x_33) ;  /* 0xfffffff800300947 */ /* 0x000fec000383ffff */
.L_x_32:
[----:B0-----:R-:W-:Y:S05]  /*12b0*/  BSYNC.RECONVERGENT B1 ;  /* 0x0000000000017941 */ /* 0x001fea0003800200 */
.L_x_31:
[----:B------:R-:W-:-:S13]  /*12c0*/  LOP3.LUT P0, R2, R4, 0xf, RZ, 0xc0, !PT ;  /* 0x0000000f04027812 */ /* 0x000fda000780c0ff */
[----:B------:R-:W-:Y:S05]  /*12d0*/  @!P0 BRA `(.L_x_30) ;  /* 0x0000000400cc8947 */ /* 0x000fea0003800000 */
[----:B------:R-:W-:Y:S01]  /*12e0*/  ISETP.GE.U32.AND P1, PT, R2, 0x8, PT ;  /* 0x000000080200780c */ /* 0x000fe20003f26070 */
[----:B------:R-:W-:Y:S01]  /*12f0*/  BSSY.RECONVERGENT B1, `(.L_x_34) ;  /* 0x000003e000017945 */ /* 0x000fe20003800200 */
[----:B------:R-:W-:-:S04]  /*1300*/  LOP3.LUT R17, R4, 0x7, RZ, 0xc0, !PT ;  /* 0x0000000704117812 */ /* 0x000fc800078ec0ff */
[----:B------:R-:W-:-:S07]  /*1310*/  ISETP.NE.AND P0, PT, R17, RZ, PT ;  /* 0x000000ff1100720c */ /* 0x000fce0003f05270 */
[----:B------:R-:W-:Y:S06]  /*1320*/  @!P1 BRA `(.L_x_35) ;  /* 0x0000000000e89947 */ /* 0x000fec0003800000 */
[----:B------:R-:W0:Y:S01]  /*1330*/  LDCU.64 UR6, c[0x0][0x380] ;  /* 0x00007000ff0677ac */ /* 0x000e220008000a00 */
[----:B------:R-:W-:-:S04]  /*1340*/  IMAD R10, R27, R0, RZ ;  /* 0x000000001b0a7224 */ /* 0x000fc800078e02ff */
[----:B------:R-:W-:Y:S01]  /*1350*/  IMAD.IADD R6, R10, 0x1, R0 ;  /* 0x000000010a067824 */ /* 0x000fe200078e0200 */
[----:B------:R-:W-:-:S03]  /*1360*/  IADD3 R9, P1, PT, R3, R10, RZ ;  /* 0x0000000a03097210 */ /* 0x000fc60007f3e0ff */
[----:B------:R-:W-:Y:S01]  /*1370*/  IMAD.IADD R2, R6, 0x1, R0 ;  /* 0x0000000106027824 */ /* 0x000fe200078e0200 */
[C---:B------:R-:W-:Y:S02]  /*1380*/  IADD3 R5, P2, PT, R3.reuse, R6, RZ ;  /* 0x0000000603057210 */ /* 0x040fe40007f5e0ff */
[----:B------:R-:W-:Y:S02]  /*1390*/  LEA.HI.X.SX32 R10, R10, RZ, 0x1, P1 ;  /* 0x000000ff0a0a7211 */ /* 0x000fe400008f0eff */
[----:B------:R-:W-:Y:S02]  /*13a0*/  LEA.HI.X.SX32 R6, R6, RZ, 0x1, P2 ;  /* 0x000000ff06067211 */ /* 0x000fe400010f0eff */
[----:B------:R-:W-:Y:S02]  /*13b0*/  IADD3 R7, P3, PT, R3, R2, RZ ;  /* 0x0000000203077210 */ /* 0x000fe40007f7e0ff */
[----:B0-----:R-:W-:Y:S02]  /*13c0*/  LEA R14, P2, R5, UR6, 0x2 ;  /* 0x00000006050e7c11 */ /* 0x001fe4000f8410ff */
[----:B------:R-:W-:-:S02]  /*13d0*/  LEA R8, P1, R9, UR6, 0x2 ;  /* 0x0000000609087c11 */ /* 0x000fc4000f8210ff */
[----:B------:R-:W-:Y:S01]  /*13e0*/  LEA.HI.X R15, R5, UR7, R6, 0x2, P2 ;  /* 0x00000007050f7c11 */ /* 0x000fe200090f1406 */
[C---:B------:R-:W-:Y:S01]  /*13f0*/  IMAD.IADD R6, R2.reuse, 0x1, R0 ;  /* 0x0000000102067824 */ /* 0x040fe200078e0200 */
[----:B------:R-:W-:Y:S02]  /*1400*/  LEA.HI.X R9, R9, UR7, R10, 0x2, P1 ;  /* 0x0000000709097c11 */ /* 0x000fe400088f140a */
[----:B------:R-:W-:Y:S02]  /*1410*/  LEA.HI.X.SX32 R2, R2, RZ, 0x1, P3 ;  /* 0x000000ff02027211 */ /* 0x000fe400018f0eff */
[----:B------:R-:W-:Y:S01]  /*1420*/  LEA R10, P1, R7, UR6, 0x2 ;  /* 0x00000006070a7c11 */ /* 0x000fe2000f8210ff */
[----:B------:R0:W2:Y:S01]  /*1430*/  LDG.E R5, desc[UR4][R8.64] ;  /* 0x0000000408057981 */ /* 0x0000a2000c1e1900 */
[----:B------:R-:W-:Y:S02]  /*1440*/  IADD3 R13, P2, PT, R3, R6, RZ ;  /* 0x00000006030d7210 */ /* 0x000fe40007f5e0ff */
[----:B------:R-:W-:Y:S01]  /*1450*/  LEA.HI.X R11, R7, UR7, R2, 0x2, P1 ;  /* 0x00000007070b7c11 */ /* 0x000fe200088f1402 */
[C---:B------:R-:W-:Y:S01]  /*1460*/  IMAD.IADD R7, R6.reuse, 0x1, R0 ;  /* 0x0000000106077824 */ /* 0x040fe200078e0200 */
[----:B------:R-:W-:Y:S01]  /*1470*/  LEA.HI.X.SX32 R6, R6, RZ, 0x1, P2 ;  /* 0x000000ff06067211 */ /* 0x000fe200010f0eff */
[----:B------:R1:W3:Y:S01]  /*1480*/  LDG.E R2, desc[UR4][R14.64] ;  /* 0x000000040e027981 */ /* 0x0002e2000c1e1900 */
[----:B------:R-:W-:-:S02]  /*1490*/  LEA R12, P1, R13, UR6, 0x2 ;  /* 0x000000060d0c7c11 */ /* 0x000fc4000f8210ff */
[----:B------:R-:W-:Y:S01]  /*14a0*/  IADD3 R20, P2, PT, R3, R7, RZ ;  /* 0x0000000703147210 */ /* 0x000fe20007f5e0ff */
[----:B------:R-:W-:Y:S01]  /*14b0*/  IMAD.IADD R19, R7, 0x1, R0 ;  /* 0x0000000107137824 */ /* 0x000fe200078e0200 */
[----:B------:R-:W-:Y:S01]  /*14c0*/  LEA.HI.X R13, R13, UR7, R6, 0x2, P1 ;  /* 0x000000070d0d7c11 */ /* 0x000fe200088f1406 */
[----:B------:R4:W5:Y:S01]  /*14d0*/  LDG.E R16, desc[UR4][R10.64] ;  /* 0x000000040a107981 */ /* 0x000962000c1e1900 */
[----:B------:R-:W-:Y:S02]  /*14e0*/  LEA.HI.X.SX32 R7, R7, RZ, 0x1, P2 ;  /* 0x000000ff07077211 */ /* 0x000fe400010f0eff */
[C---:B------:R-:W-:Y:S01]  /*14f0*/  LEA R6, P1, R20.reuse, UR6, 0x2 ;  /* 0x0000000614067c11 */ /* 0x040fe2000f8210ff */
[----:B------:R-:W5:Y:S01]  /*1500*/  LDG.E R12, desc[UR4][R12.64] ;  /* 0x000000040c0c7981 */ /* 0x000f62000c1e1900 */
[----:B0-----:R-:W-:Y:S02]  /*1510*/  IADD3 R9, P2, PT, R3, R19, RZ ;  /* 0x0000001303097210 */ /* 0x001fe40007f5e0ff */
[----:B------:R-:W-:Y:S01]  /*1520*/  LEA.HI.X R7, R20, UR7, R7, 0x2, P1 ;  /* 0x0000000714077c11 */ /* 0x000fe200088f1407 */
[C---:B------:R-:W-:Y:S01]  /*1530*/  IMAD.IADD R20, R19.reuse, 0x1, R0 ;  /* 0x0000000113147824 */ /* 0x040fe200078e0200 */
[----:B------:R-:W-:-:S02]  /*1540*/  LEA.HI.X.SX32 R22, R19, RZ, 0x1, P2 ;  /* 0x000000ff13167211 */ /* 0x000fc400010f0eff */
[----:B------:R-:W-:Y:S01]  /*1550*/  LEA R8, P1, R9, UR6, 0x2 ;  /* 0x0000000609087c11 */ /* 0x000fe2000f8210ff */
[C---:B-1----:R-:W-:Y:S01]  /*1560*/  IMAD.IADD R14, R20.reuse, 0x1, R0 ;  /* 0x00000001140e7824 */ /* 0x042fe200078e0200 */
[----:B------:R-:W-:Y:S01]  /*1570*/  IADD3 R19, P2, PT, R3, R20, RZ ;  /* 0x0000001403137210 */ /* 0x000fe20007f5e0ff */
[----:B------:R-:W5:Y:S01]  /*1580*/  LDG.E R6, desc[UR4][R6.64] ;  /* 0x0000000406067981 */ /* 0x000f62000c1e1900 */
[----:B------:R-:W-:Y:S02]  /*1590*/  LEA.HI.X R9, R9, UR7, R22, 0x2, P1 ;  /* 0x0000000709097c11 */ /* 0x000fe400088f1416 */
[----:B------:R-:W-:Y:S02]  /*15a0*/  LEA.HI.X.SX32 R20, R20, RZ, 0x1, P2 ;  /* 0x000000ff14147211 */ /* 0x000fe400010f0eff */
[----:B----4-:R-:W-:Y:S01]  /*15b0*/  LEA R10, P1, R19, UR6, 0x2 ;  /* 0x00000006130a7c11 */ /* 0x010fe2000f8210ff */
[----:B------:R-:W4:Y:S01]  /*15c0*/  LDG.E R8, desc[UR4][R8.64] ;  /* 0x0000000408087981 */ /* 0x000f22000c1e1900 */
[----:B------:R-:W-:-:S02]  /*15d0*/  IADD3 R15, P2, PT, R3, R14, RZ ;  /* 0x0000000e030f7210 */ /* 0x000fc40007f5e0ff */
[----:B------:R-:W-:Y:S02]  /*15e0*/  LEA.HI.X R11, R19, UR7, R20, 0x2, P1 ;  /* 0x00000007130b7c11 */ /* 0x000fe400088f1414 */
[----:B------:R-:W-:Y:S02]  /*15f0*/  LEA.HI.X.SX32 R20, R14, RZ, 0x1, P2 ;  /* 0x000000ff0e147211 */ /* 0x000fe400010f0eff */
[C---:B------:R-:W-:Y:S01]  /*1600*/  LEA R14, P1, R15.reuse, UR6, 0x2 ;  /* 0x000000060f0e7c11 */ /* 0x040fe2000f8210ff */
[----:B------:R-:W4:Y:S03]  /*1610*/  LDG.E R10, desc[UR4][R10.64] ;  /* 0x000000040a0a7981 */ /* 0x000f26000c1e1900 */
[----:B------:R-:W-:-:S05]  /*1620*/  LEA.HI.X R15, R15, UR7, R20, 0x2, P1 ;  /* 0x000000070f0f7c11 */ /* 0x000fca00088f1414 */
[----:B------:R-:W4:Y:S01]  /*1630*/  LDG.E R14, desc[UR4][R14.64] ;  /* 0x000000040e0e7981 */ /* 0x000f22000c1e1900 */
[----:B------:R-:W-:Y:S02]  /*1640*/  VIADD R27, R27, 0x8 ;  /* 0x000000081b1b7836 */ /* 0x000fe40000000000 */
[----:B--2---:R-:W-:-:S04]  /*1650*/  FADD R5, R18, R5 ;  /* 0x0000000512057221 */ /* 0x004fc80000000000 */
[----:B---3--:R-:W-:-:S04]  /*1660*/  FADD R5, R5, R2 ;  /* 0x0000000205057221 */ /* 0x008fc80000000000 */
[----:B-----5:R-:W-:-:S04]  /*1670*/  FADD R5, R5, R16 ;  /* 0x0000001005057221 */ /* 0x020fc80000000000 */
[----:B------:R-:W-:-:S04]  /*1680*/  FADD R5, R5, R12 ;  /* 0x0000000c05057221 */ /* 0x000fc80000000000 */
[----:B------:R-:W-:-:S04]  /*1690*/  FADD R5, R5, R6 ;  /* 0x0000000605057221 */ /* 0x000fc80000000000 */
[----:B----4-:R-:W-:-:S04]  /*16a0*/  FADD R5, R5, R8 ;  /* 0x0000000805057221 */ /* 0x010fc80000000000 */
[----:B------:R-:W-:-:S04]  /*16b0*/  FADD R5, R5, R10 ;  /* 0x0000000a05057221 */ /* 0x000fc80000000000 */
[----:B------:R-:W-:-:S07]  /*16c0*/  FADD R18, R5, R14 ;  /* 0x0000000e05127221 */ /* 0x000fce0000000000 */
.L_x_35:
[----:B------:R-:W-:Y:S05]  /*16d0*/  BSYNC.RECONVERGENT B1 ;  /* 0x0000000000017941 */ /* 0x000fea0003800200 */
.L_x_34:
        /* <DEDUP_REMOVED lines=10> */
[--C-:B------:R-:W-:Y:S01]  /*1780*/  IMAD.IADD R11, R7, 0x1, R0.reuse ;  /* 0x00000001070b7824 */ /* 0x100fe200078e0200 */
[----:B------:R-:W-:Y:S02]  /*1790*/  IADD3 R9, P2, PT, R3, R7, RZ ;  /* 0x0000000703097210 */ /* 0x000fe40007f5e0ff */
[----:B------:R-:W-:Y:S01]  /*17a0*/  LEA.HI.X.SX32 R8, R4, RZ, 0x1, P1 ;  /* 0x000000ff04087211 */ /* 0x000fe200008f0eff */
[----:B------:R-:W-:Y:S01]  /*17b0*/  IMAD.IADD R14, R11, 0x1, R0 ;  /* 0x000000010b0e7824 */ /* 0x000fe200078e0200 */
[----:B------:R-:W-:Y:S02]  /*17c0*/  LEA.HI.X.SX32 R10, R7, RZ, 0x1, P2 ;  /* 0x000000ff070a7211 */ /* 0x000fe400010f0eff */
[----:B------:R-:W-:Y:S02]  /*17d0*/  IADD3 R12, P3, PT, R3, R11, RZ ;  /* 0x0000000b030c7210 */ /* 0x000fe40007f7e0ff */
[----:B0-----:R-:W-:Y:S02]  /*17e0*/  LEA R6, P1, R5, UR6, 0x2 ;  /* 0x0000000605067c11 */ /* 0x001fe4000f8210ff */
[----:B------:R-:W-:-:S02]  /*17f0*/  LEA R4, P2, R9, UR6, 0x2 ;  /* 0x0000000609047c11 */ /* 0x000fc4000f8410ff */
[----:B------:R-:W-:Y:S02]  /*1800*/  LEA.HI.X R7, R5, UR7, R8, 0x2, P1 ;  /* 0x0000000705077c11 */ /* 0x000fe400088f1408 */
[----:B------:R-:W-:Y:S02]  /*1810*/  LEA.HI.X R5, R9, UR7, R10, 0x2, P2 ;  /* 0x0000000709057c11 */ /* 0x000fe400090f140a */
[----:B------:R-:W-:Y:S02]  /*1820*/  LEA.HI.X.SX32 R11, R11, RZ, 0x1, P3 ;  /* 0x000000ff0b0b7211 */ /* 0x000fe400018f0eff */
[C---:B------:R-:W-:Y:S01]  /*1830*/  LEA R8, P1, R12.reuse, UR6, 0x2 ;  /* 0x000000060c087c11 */ /* 0x040fe2000f8210ff */
[----:B------:R-:W2:Y:S01]  /*1840*/  LDG.E R7, desc[UR4][R6.64] ;  /* 0x0000000406077981 */ /* 0x000ea2000c1e1900 */
[----:B------:R-:W-:Y:S02]  /*1850*/  IADD3 R13, P2, PT, R3, R14, RZ ;  /* 0x0000000e030d7210 */ /* 0x000fe40007f5e0ff */
[----:B------:R-:W-:Y:S01]  /*1860*/  LEA.HI.X R9, R12, UR7, R11, 0x2, P1 ;  /* 0x000000070c097c11 */ /* 0x000fe200088f140b */
[----:B------:R-:W3:Y:S01]  /*1870*/  LDG.E R5, desc[UR4][R4.64] ;  /* 0x0000000404057981 */ /* 0x000ee2000c1e1900 */
[----:B------:R-:W-:-:S02]  /*1880*/  LEA.HI.X.SX32 R14, R14, RZ, 0x1, P2 ;  /* 0x000000ff0e0e7211 */ /* 0x000fc400010f0eff */
[C---:B------:R-:W-:Y:S02]  /*1890*/  LEA R10, P1, R13.reuse, UR6, 0x2 ;  /* 0x000000060d0a7c11 */ /* 0x040fe4000f8210ff */
[----:B------:R-:W4:Y:S02]  /*18a0*/  LDG.E R9, desc[UR4][R8.64] ;  /* 0x0000000408097981 */ /* 0x000f24000c1e1900 */
[----:B------:R-:W-:-:S06]  /*18b0*/  LEA.HI.X R11, R13, UR7, R14, 0x2, P1 ;  /* 0x000000070d0b7c11 */ /* 0x000fcc00088f140e */
[----:B------:R-:W5:Y:S01]  /*18c0*/  LDG.E R11, desc[UR4][R10.64] ;  /* 0x000000040a0b7981 */ /* 0x000f62000c1e1900 */
[----:B------:R-:W-:Y:S02]  /*18d0*/  VIADD R27, R27, 0x4 ;  /* 0x000000041b1b7836 */ /* 0x000fe40000000000 */
[----:B--2---:R-:W-:-:S04]  /*18e0*/  FADD R18, R18, R7 ;  /* 0x0000000712127221 */ /* 0x004fc80000000000 */
[----:B---3--:R-:W-:-:S04]  /*18f0*/  FADD R18, R18, R5 ;  /* 0x0000000512127221 */ /* 0x008fc80000000000 */
[----:B----4-:R-:W-:-:S04]  /*1900*/  FADD R18, R18, R9 ;  /* 0x0000000912127221 */ /* 0x010fc80000000000 */
[----:B-----5:R-:W-:-:S07]  /*1910*/  FADD R18, R18, R11 ;  /* 0x0000000b12127221 */ /* 0x020fce0000000000 */
.L_x_37:
[----:B------:R-:W-:Y:S05]  /*1920*/  BSYNC.RECONVERGENT B1 ;  /* 0x0000000000017941 */ /* 0x000fea0003800200 */
.L_x_36:
[----:B------:R-:W-:Y:S05]  /*1930*/  @!P0 BRA `(.L_x_30) ;  /* 0x0000000000348947 */ /* 0x000fea0003800000 */
[----:B------:R-:W-:Y:S02]  /*1940*/  IMAD R27, R27, R0, RZ ;  /* 0x000000001b1b7224 */ /* 0x000fe400078e02ff */
[----:B------:R-:W-:-:S07]  /*1950*/  IMAD.MOV R2, RZ, RZ, -R2 ;  /* 0x000000ffff027224 */ /* 0x000fce00078e0a02 */
.L_x_38:
[----:B------:R-:W0:Y:S01]  /*1960*/  LDCU.64 UR6, c[0x0][0x380] ;  /* 0x00007000ff0677ac */ /* 0x000e220008000a00 */
[----:B------:R-:W-:-:S04]  /*1970*/  IADD3 R5, P0, PT, R3, R27, RZ ;  /* 0x0000001b03057210 */ /* 0x000fc80007f1e0ff */
[----:B------:R-:W-:Y:S02]  /*1980*/  LEA.HI.X.SX32 R6, R27, RZ, 0x1, P0 ;  /* 0x000000ff1b067211 */ /* 0x000fe400000f0eff */
[----:B0-----:R-:W-:-:S04]  /*1990*/  LEA R4, P0, R5, UR6, 0x2 ;  /* 0x0000000605047c11 */ /* 0x001fc8000f8010ff */
[----:B------:R-:W-:-:S06]  /*19a0*/  LEA.HI.X R5, R5, UR7, R6, 0x2, P0 ;  /* 0x0000000705057c11 */ /* 0x000fcc00080f1406 */
[----:B------:R-:W2:Y:S01]  /*19b0*/  LDG.E R5, desc[UR4][R4.64] ;  /* 0x0000000404057981 */ /* 0x000ea2000c1e1900 */
[----:B------:R-:W-:Y:S02]  /*19c0*/  VIADD R2, R2, 0x1 ;  /* 0x0000000102027836 */ /* 0x000fe40000000000 */
[----:B------:R-:W-:-:S03]  /*19d0*/  IMAD.IADD R27, R27, 0x1, R0 ;  /* 0x000000011b1b7824 */ /* 0x000fc600078e0200 */
[----:B------:R-:W-:Y:S01]  /*19e0*/  ISETP.NE.AND P0, PT, R2, RZ, PT ;  /* 0x000000ff0200720c */ /* 0x000fe20003f05270 */
[----:B--2---:R-:W-:-:S12]  /*19f0*/  FADD R18, R5, R18 ;  /* 0x0000001205127221 */ /* 0x004fd80000000000 */
[----:B------:R-:W-:Y:S05]  /*1a00*/  @P0 BRA `(.L_x_38) ;  /* 0xfffffffc00d40947 */ /* 0x000fea000383ffff */
.L_x_30:
[----:B0-----:R-:W-:Y:S05]  /*1a10*/  BSYNC.RECONVERGENT B0 ;  /* 0x0000000000007941 */ /* 0x001fea0003800200 */
.L_x_29:
[----:B------:R-:W0:Y:S02]  /*1a20*/  LDCU.64 UR6, c[0x0][0x388] ;  /* 0x00007100ff0677ac */ /* 0x000e240008000a00 */
[----:B0-----:R-:W-:-:S04]  /*1a30*/  LEA R2, P0, R3, UR6, 0x2 ;  /* 0x0000000603027c11 */ /* 0x001fc8000f8010ff */
[----:B------:R-:W-:-:S05]  /*1a40*/  LEA.HI.X R3, R3, UR7, RZ, 0x2, P0 ;  /* 0x0000000703037c11 */ /* 0x000fca00080f14ff */
[----:B------:R-:W-:Y:S01]  /*1a50*/  STG.E desc[UR4][R2.64], R18 ;  /* 0x0000001202007986 */ /* 0x000fe2000c101904 */
[----:B------:R-:W-:Y:S05]  /*1a60*/  EXIT ;  /* 0x000000000000794d */ /* 0x000fea0003800000 */
.L_x_39:
        /* <DEDUP_REMOVED lines=9> */
.L_x_42:


//--------------------- .nv.shared.reserved.0     --------------------------
	.section	.nv.shared.reserved.0,"aw",@nobits
	.weak		__nv_reservedSMEM_offset_0_alias
	.size		__nv_reservedSMEM_offset_0_alias, 0, 64
	.other		__nv_reservedSMEM_offset_0_alias,@"STO_CUDA_RESERVED_SHARED STV_DEFAULT"
__nv_reservedSMEM_offset_0_alias:
	.zero		0
	.zero		64


//--------------------- .nv.constant0._Z8nj_step2PfS_S_iPi --------------------------
	.section	.nv.constant0._Z8nj_step2PfS_S_iPi,"a",@progbits
	.sectionflags	@""
	.align	4
.nv.constant0._Z8nj_step2PfS_S_iPi:
	.zero		936


//--------------------- .nv.constant0._Z8nj_step1PfS_i --------------------------
	.section	.nv.constant0._Z8nj_step1PfS_i,"a",@progbits
	.sectionflags	@""
	.align	4
.nv.constant0._Z8nj_step1PfS_i:
	.zero		916


//--------------------- SYMBOLS --------------------------

	.type		.nv.reservedSmem.offset0,@object
	.size		.nv.reservedSmem.offset0,0x4
